	.target	sm_90a

	.elftype	@"ET_EXEC"


//--------------------- .note.nv.tkinfo           --------------------------
	.section	.note.nv.tkinfo,"",@"SHT_NOTE"
	.sectionflags	@"SHF_NOTE_NV_TKINFO"
	.tkinfo
        /*0018*/ 	.word	0x00000002
        /*0030*/ 	.string	""
        /*0030*/ 	.string	"ptxas"
        /*0030*/ 	.string	"Cuda compilation tools, release 13.0, V13.0.88"
        /*0030*/ 	.string	"Build cuda_13.0.r13.0/compiler.36424714_0"
        /*0030*/ 	.string	"-arch sm_90a -m 64 "



//--------------------- .note.nv.cuinfo           --------------------------
	.section	.note.nv.cuinfo,"",@"SHT_NOTE"
	.sectionflags	@"SHF_NOTE_NV_CUINFO"
        /*0018*/ 	.short	0x0002
        /*001a*/ 	.short	0x005a
        /*001c*/ 	.short	0x0082
	.zero		2


//--------------------- .nv.info                  --------------------------
	.section	.nv.info,"",@"SHT_CUDA_INFO"
	.align	4


	//----- nvinfo : EIATTR_REGCOUNT
	.align		4
        /*0000*/ 	.byte	0x04, 0x2f
        /*0002*/ 	.short	(.L_16 - .L_15)
	.align		4
.L_15:
        /*0004*/ 	.word	index@(_ZN7cutlass13device_kernelINS_4gemm6kernel13GemmUniversalIN4cute5tupleIJiiiiEEENS1_10collective13CollectiveMmaINS1_39MainloopSm90TmaGmmaRmemAWarpSpecializedILi9ENS5_IJNS4_1CILi1EEESB_SB_EEENS1_35KernelTmaWarpSpecializedCooperativeEEENS5_IJNSA_ILi128EEENSA_ILi64EEESF_EEEaNS5_IJSB_llEEEaNS5_IJlSB_lEEENS4_8TiledMMAINS4_8MMA_AtomIJNS4_4SM904GMMA26MMA_64x64x32_S32S8S8_RS_TNEEEENS4_6LayoutINS5_IJNSA_ILi2EEESB_SB_EEENS5_IJSB_NSA_ILi0EEEST_EEEEENS5_IJNS4_10UnderscoreESW_SW_EEEEENS4_13SM90_TMA_LOADENS4_14ComposedLayoutINS4_7SwizzleILi3ELi4ELi3EEENS4_18smem_ptr_flag_bitsILi8EEENSQ_INS5_IJSF_NSA_ILi8EEEEEENS5_IJSB_SF_EEEEEEENS4_9Copy_AtomIJNS4_39AutoVectorizingCopyWithAssumedAlignmentILi128EEEaEEENS4_8identityESZ_NS10_IS12_S14_NSQ_INS5_IJS15_SF_EEENS5_IJSF_SB_EEEEEEEvS1E_EENS_8epilogue10collective6detail29Sm90TmaWarpSpecializedAdapterINS1L_15DefaultEpilogueIaSJ_SJ_NS1K_6thread17LinearCombinationIaLi1EiiLNS1P_9ScaleType4KindE0ELNS_15FloatRoundStyleE2EaEENS1_15EpilogueDefaultEEEEEvvEEEEvNT_6ParamsE)
        /*0008*/ 	.word	0x000000a8


	//----- nvinfo : EIATTR_FRAME_SIZE
	.align		4
.L_16:
        /*000c*/ 	.byte	0x04, 0x11
        /*000e*/ 	.short	(.L_18 - .L_17)
	.align		4
.L_17:
        /*0010*/ 	.word	index@(_ZN7cutlass13device_kernelINS_4gemm6kernel13GemmUniversalIN4cute5tupleIJiiiiEEENS1_10collective13CollectiveMmaINS1_39MainloopSm90TmaGmmaRmemAWarpSpecializedILi9ENS5_IJNS4_1CILi1EEESB_SB_EEENS1_35KernelTmaWarpSpecializedCooperativeEEENS5_IJNSA_ILi128EEENSA_ILi64EEESF_EEEaNS5_IJSB_llEEEaNS5_IJlSB_lEEENS4_8TiledMMAINS4_8MMA_AtomIJNS4_4SM904GMMA26MMA_64x64x32_S32S8S8_RS_TNEEEENS4_6LayoutINS5_IJNSA_ILi2EEESB_SB_EEENS5_IJSB_NSA_ILi0EEEST_EEEEENS5_IJNS4_10UnderscoreESW_SW_EEEEENS4_13SM90_TMA_LOADENS4_14ComposedLayoutINS4_7SwizzleILi3ELi4ELi3EEENS4_18smem_ptr_flag_bitsILi8EEENSQ_INS5_IJSF_NSA_ILi8EEEEEENS5_IJSB_SF_EEEEEEENS4_9Copy_AtomIJNS4_39AutoVectorizingCopyWithAssumedAlignmentILi128EEEaEEENS4_8identityESZ_NS10_IS12_S14_NSQ_INS5_IJS15_SF_EEENS5_IJSF_SB_EEEEEEEvS1E_EENS_8epilogue10collective6detail29Sm90TmaWarpSpecializedAdapterINS1L_15DefaultEpilogueIaSJ_SJ_NS1K_6thread17LinearCombinationIaLi1EiiLNS1P_9ScaleType4KindE0ELNS_15FloatRoundStyleE2EaEENS1_15EpilogueDefaultEEEEEvvEEEEvNT_6ParamsE)
        /*0014*/ 	.word	0x00000000


	//----- nvinfo : EIATTR_MIN_STACK_SIZE
	.align		4
.L_18:
        /*0018*/ 	.byte	0x04, 0x12
        /*001a*/ 	.short	(.L_20 - .L_19)
	.align		4
.L_19:
        /*001c*/ 	.word	index@(_ZN7cutlass13device_kernelINS_4gemm6kernel13GemmUniversalIN4cute5tupleIJiiiiEEENS1_10collective13CollectiveMmaINS1_39MainloopSm90TmaGmmaRmemAWarpSpecializedILi9ENS5_IJNS4_1CILi1EEESB_SB_EEENS1_35KernelTmaWarpSpecializedCooperativeEEENS5_IJNSA_ILi128EEENSA_ILi64EEESF_EEEaNS5_IJSB_llEEEaNS5_IJlSB_lEEENS4_8TiledMMAINS4_8MMA_AtomIJNS4_4SM904GMMA26MMA_64x64x32_S32S8S8_RS_TNEEEENS4_6LayoutINS5_IJNSA_ILi2EEESB_SB_EEENS5_IJSB_NSA_ILi0EEEST_EEEEENS5_IJNS4_10UnderscoreESW_SW_EEEEENS4_13SM90_TMA_LOADENS4_14ComposedLayoutINS4_7SwizzleILi3ELi4ELi3EEENS4_18smem_ptr_flag_bitsILi8EEENSQ_INS5_IJSF_NSA_ILi8EEEEEENS5_IJSB_SF_EEEEEEENS4_9Copy_AtomIJNS4_39AutoVectorizingCopyWithAssumedAlignmentILi128EEEaEEENS4_8identityESZ_NS10_IS12_S14_NSQ_INS5_IJS15_SF_EEENS5_IJSF_SB_EEEEEEEvS1E_EENS_8epilogue10collective6detail29Sm90TmaWarpSpecializedAdapterINS1L_15DefaultEpilogueIaSJ_SJ_NS1K_6thread17LinearCombinationIaLi1EiiLNS1P_9ScaleType4KindE0ELNS_15FloatRoundStyleE2EaEENS1_15EpilogueDefaultEEEEEvvEEEEvNT_6ParamsE)
        /*0020*/ 	.word	0x00000000
.L_20:


//--------------------- .nv.compat                --------------------------
	.section	.nv.compat,"",@"SHT_CUDA_COMPAT_INFO"
	.align	4
        /*0000*/ 	.byte	0x02, 0x09, 0x01, 0x00, 0x02, 0x02, 0x04, 0x00, 0x02, 0x05, 0x05, 0x00, 0x03, 0x07, 0x01, 0x01
        /*0010*/ 	.byte	0x02, 0x03, 0x01, 0x00, 0x02, 0x06, 0x01, 0x00, 0x04, 0x0b, 0x08, 0x00, 0x00, 0x00, 0x00, 0x00
        /*0020*/ 	.byte	0x00, 0x00, 0x00, 0x00


//--------------------- .nv.info._ZN7cutlass13device_kernelINS_4gemm6kernel13GemmUniversalIN4cute5tupleIJiiiiEEENS1_10collective13CollectiveMmaINS1_39MainloopSm90TmaGmmaRmemAWarpSpecializedILi9ENS5_IJNS4_1CILi1EEESB_SB_EEENS1_35KernelTmaWarpSpecializedCooperativeEEENS5_IJNSA_ILi128EEENSA_ILi64EEESF_EEEaNS5_IJSB_llEEEaNS5_IJlSB_lEEENS4_8TiledMMAINS4_8MMA_AtomIJNS4_4SM904GMMA26MMA_64x64x32_S32S8S8_RS_TNEEEENS4_6LayoutINS5_IJNSA_ILi2EEESB_SB_EEENS5_IJSB_NSA_ILi0EEEST_EEEEENS5_IJNS4_10UnderscoreESW_SW_EEEEENS4_13SM90_TMA_LOADENS4_14ComposedLayoutINS4_7SwizzleILi3ELi4ELi3EEENS4_18smem_ptr_flag_bitsILi8EEENSQ_INS5_IJSF_NSA_ILi8EEEEEENS5_IJSB_SF_EEEEEEENS4_9Copy_AtomIJNS4_39AutoVectorizingCopyWithAssumedAlignmentILi128EEEaEEENS4_8identityESZ_NS10_IS12_S14_NSQ_INS5_IJS15_SF_EEENS5_IJSF_SB_EEEEEEEvS1E_EENS_8epilogue10collective6detail29Sm90TmaWarpSpecializedAdapterINS1L_15DefaultEpilogueIaSJ_SJ_NS1K_6thread17LinearCombinationIaLi1EiiLNS1P_9ScaleType4KindE0ELNS_15FloatRoundStyleE2EaEENS1_15EpilogueDefaultEEEEEvvEEEEvNT_6ParamsE --------------------------
	.section	.nv.info._ZN7cutlass13device_kernelINS_4gemm6kernel13GemmUniversalIN4cute5tupleIJiiiiEEENS1_10collective13CollectiveMmaINS1_39MainloopSm90TmaGmmaRmemAWarpSpecializedILi9ENS5_IJNS4_1CILi1EEESB_SB_EEENS1_35KernelTmaWarpSpecializedCooperativeEEENS5_IJNSA_ILi128EEENSA_ILi64EEESF_EEEaNS5_IJSB_llEEEaNS5_IJlSB_lEEENS4_8TiledMMAINS4_8MMA_AtomIJNS4_4SM904GMMA26MMA_64x64x32_S32S8S8_RS_TNEEEENS4_6LayoutINS5_IJNSA_ILi2EEESB_SB_EEENS5_IJSB_NSA_ILi0EEEST_EEEEENS5_IJNS4_10UnderscoreESW_SW_EEEEENS4_13SM90_TMA_LOADENS4_14ComposedLayoutINS4_7SwizzleILi3ELi4ELi3EEENS4_18smem_ptr_flag_bitsILi8EEENSQ_INS5_IJSF_NSA_ILi8EEEEEENS5_IJSB_SF_EEEEEEENS4_9Copy_AtomIJNS4_39AutoVectorizingCopyWithAssumedAlignmentILi128EEEaEEENS4_8identityESZ_NS10_IS12_S14_NSQ_INS5_IJS15_SF_EEENS5_IJSF_SB_EEEEEEEvS1E_EENS_8epilogue10collective6detail29Sm90TmaWarpSpecializedAdapterINS1L_15DefaultEpilogueIaSJ_SJ_NS1K_6thread17LinearCombinationIaLi1EiiLNS1P_9ScaleType4KindE0ELNS_15FloatRoundStyleE2EaEENS1_15EpilogueDefaultEEEEEvvEEEEvNT_6ParamsE,"",@"SHT_CUDA_INFO"
	.sectionflags	@""
	.align	4


	//----- nvinfo : EIATTR_CUDA_API_VERSION
	.align		4
        /*0000*/ 	.byte	0x04, 0x37
        /*0002*/ 	.short	(.L_22 - .L_21)
.L_21:
        /*0004*/ 	.word	0x00000082


	//----- nvinfo : EIATTR_KPARAM_INFO
	.align		4
.L_22:
        /*0008*/ 	.byte	0x04, 0x17
        /*000a*/ 	.short	(.L_24 - .L_23)
.L_23:
        /*000c*/ 	.word	0x00000000
        /*0010*/ 	.short	0x0000
        /*0012*/ 	.short	0x0070
        /*0014*/ 	.byte	0x00, 0xf0, 0x01, 0x10


	//----- nvinfo : EIATTR_SPARSE_MMA_MASK
	.align		4
.L_24:
        /*0018*/ 	.byte	0x03, 0x50
        /*001a*/ 	.short	0x0000


	//----- nvinfo : EIATTR_MAXREG_COUNT
	.align		4
        /*001c*/ 	.byte	0x03, 0x1b
        /*001e*/ 	.short	0x00a8


	//----- nvinfo : EIATTR_NUM_BARRIERS
	.align		4
        /*0020*/ 	.byte	0x02, 0x4c
        /*0022*/ 	.byte	0x01
	.zero		1


	//----- nvinfo : EIATTR_EXTERNS
	.align		4
        /*0024*/ 	.byte	0x04, 0x0f
        /*0026*/ 	.short	(.L_26 - .L_25)


	//   ....[0]....
	.align		4
.L_25:
        /*0028*/ 	.word	index@(__assertfail)


	//----- nvinfo : EIATTR_MERCURY_ISA_VERSION
	.align		4
.L_26:
        /*002c*/ 	.byte	0x03, 0x5f
        /*002e*/ 	.short	0x0101


	//----- nvinfo : EIATTR_INT_WARP_WIDE_INSTR_OFFSETS
	.align		4
        /*0030*/ 	.byte	0x04, 0x31
        /*0032*/ 	.short	(.L_28 - .L_27)


	//   ....[0]....
.L_27:
        /*0034*/ 	.word	0x00000480


	//   ....[1]....
        /*0038*/ 	.word	0x000004b0


	//   ....[2]....
        /*003c*/ 	.word	0x00000590


	//----- nvinfo : EIATTR_COOP_GROUP_MASK_REGIDS
	.align		4
.L_28:
        /*0040*/ 	.byte	0x04, 0x29
        /*0042*/ 	.short	(.L_30 - .L_29)


	//   ....[0]....
.L_29:
        /*0044*/ 	.word	0xffffffff


	//   ....[1]....
        /*0048*/ 	.word	0xffffffff


	//   ....[2]....
        /*004c*/ 	.word	0xffffffff


	//   ....[3]....
        /*0050*/ 	.word	0xffffffff


	//   ....[4]....
        /*0054*/ 	.word	0x0500000f


	//----- nvinfo : EIATTR_COOP_GROUP_INSTR_OFFSETS
	.align		4
.L_30:
        /*0058*/ 	.byte	0x04, 0x28
        /*005a*/ 	.short	(.L_32 - .L_31)


	//   ....[0]....
.L_31:
        /*005c*/ 	.word	0x00000060


	//   ....[1]....
        /*0060*/ 	.word	0x00000070


	//   ....[2]....
        /*0064*/ 	.word	0x00000130


	//   ....[3]....
        /*0068*/ 	.word	0x00000390


	//   ....[4]....
        /*006c*/ 	.word	0x00007910


	//----- nvinfo : EIATTR_REG_RECONFIG
	.align		4
.L_32:
        /*0070*/ 	.byte	0x01, 0x54
	.zero		2


	//----- nvinfo : EIATTR_SYSCALL_OFFSETS
	.align		4
        /*0074*/ 	.byte	0x04, 0x46
        /*0076*/ 	.short	(.L_34 - .L_33)


	//   ....[0]....
.L_33:
        /*0078*/ 	.word	0x00001140


	//   ....[1]....
        /*007c*/ 	.word	0x000012a0


	//   ....[2]....
        /*0080*/ 	.word	0x00001390


	//   ....[3]....
        /*0084*/ 	.word	0x00006720


	//   ....[4]....
        /*0088*/ 	.word	0x00006850


	//----- nvinfo : EIATTR_MBARRIER_INSTR_OFFSETS
	.align		4
.L_34:
        /*008c*/ 	.byte	0x04, 0x39
        /*008e*/ 	.short	(.L_36 - .L_35)


	//   ....[0]....
.L_35:
        /*0090*/ 	.word	0x00000250
        /*0094*/ 	.word	0x000000ff
        /*0098*/ 	.word	0x00000000
        /*009c*/ 	.short	0x0100
        /*009e*/ 	.byte	0x08
	.zero		1


	//   ....[1]....
        /*00a0*/ 	.word	0x00000260
        /*00a4*/ 	.word	0x000000ff
        /*00a8*/ 	.word	0x00000048
        /*00ac*/ 	.short	0x0100
        /*00ae*/ 	.byte	0x08
	.zero		1


	//   ....[2]....
        /*00b0*/ 	.word	0x00000270
        /*00b4*/ 	.word	0x000000ff
        /*00b8*/ 	.word	0x00000008
        /*00bc*/ 	.short	0x0100
        /*00be*/ 	.byte	0x08
	.zero		1


	//   ....[3]....
        /*00c0*/ 	.word	0x00000280
        /*00c4*/ 	.word	0x000000ff
        /*00c8*/ 	.word	0x00000050
        /*00cc*/ 	.short	0x0100
        /*00ce*/ 	.byte	0x08
	.zero		1


	//   ....[4]....
        /*00d0*/ 	.word	0x00000290
        /*00d4*/ 	.word	0x000000ff
        /*00d8*/ 	.word	0x00000010
        /*00dc*/ 	.short	0x0100
        /*00de*/ 	.byte	0x08
	.zero		1


	//   ....[5]....
        /*00e0*/ 	.word	0x000002a0
        /*00e4*/ 	.word	0x000000ff
        /*00e8*/ 	.word	0x00000058
        /*00ec*/ 	.short	0x0100
        /*00ee*/ 	.byte	0x08
	.zero		1


	//   ....[6]....
        /*00f0*/ 	.word	0x000002b0
        /*00f4*/ 	.word	0x000000ff
        /*00f8*/ 	.word	0x00000018
        /*00fc*/ 	.short	0x0100
        /*00fe*/ 	.byte	0x08
	.zero		1


	//   ....[7]....
        /*0100*/ 	.word	0x000002c0
        /*0104*/ 	.word	0x000000ff
        /*0108*/ 	.word	0x00000060
        /*010c*/ 	.short	0x0100
        /*010e*/ 	.byte	0x08
	.zero		1


	//   ....[8]....
        /*0110*/ 	.word	0x000002d0
        /*0114*/ 	.word	0x000000ff
        /*0118*/ 	.word	0x00000020
        /*011c*/ 	.short	0x0100
        /*011e*/ 	.byte	0x08
	.zero		1


	//   ....[9]....
        /*0120*/ 	.word	0x000002e0
        /*0124*/ 	.word	0x000000ff
        /*0128*/ 	.word	0x00000068
        /*012c*/ 	.short	0x0100
        /*012e*/ 	.byte	0x08
	.zero		1


	//   ....[10]....
        /*0130*/ 	.word	0x000002f0
        /*0134*/ 	.word	0x000000ff
        /*0138*/ 	.word	0x00000028
        /*013c*/ 	.short	0x0100
        /*013e*/ 	.byte	0x08
	.zero		1


	//   ....[11]....
        /*0140*/ 	.word	0x00000300
        /*0144*/ 	.word	0x000000ff
        /*0148*/ 	.word	0x00000070
        /*014c*/ 	.short	0x0100
        /*014e*/ 	.byte	0x08
	.zero		1


	//   ....[12]....
        /*0150*/ 	.word	0x00000310
        /*0154*/ 	.word	0x000000ff
        /*0158*/ 	.word	0x00000030
        /*015c*/ 	.short	0x0100
        /*015e*/ 	.byte	0x08
	.zero		1


	//   ....[13]....
        /*0160*/ 	.word	0x00000320
        /*0164*/ 	.word	0x000000ff
        /*0168*/ 	.word	0x00000078
        /*016c*/ 	.short	0x0100
        /*016e*/ 	.byte	0x08
	.zero		1


	//   ....[14]....
        /*0170*/ 	.word	0x00000330
        /*0174*/ 	.word	0x000000ff
        /*0178*/ 	.word	0x00000038
        /*017c*/ 	.short	0x0100
        /*017e*/ 	.byte	0x08
	.zero		1


	//   ....[15]....
        /*0180*/ 	.word	0x00000340
        /*0184*/ 	.word	0x000000ff
        /*0188*/ 	.word	0x00000080
        /*018c*/ 	.short	0x0100
        /*018e*/ 	.byte	0x08
	.zero		1


	//   ....[16]....
        /*0190*/ 	.word	0x00000350
        /*0194*/ 	.word	0x000000ff
        /*0198*/ 	.word	0x00000040
        /*019c*/ 	.short	0x0100
        /*019e*/ 	.byte	0x08
	.zero		1


	//   ....[17]....
        /*01a0*/ 	.word	0x00000360
        /*01a4*/ 	.word	0x000000ff
        /*01a8*/ 	.word	0x00000088
        /*01ac*/ 	.short	0x0100
        /*01ae*/ 	.byte	0x08
	.zero		1


	//   ....[18]....
        /*01b0*/ 	.word	0x00000600
        /*01b4*/ 	.word	0x000000ff
        /*01b8*/ 	.word	0x000000a0
        /*01bc*/ 	.short	0x0100
        /*01be*/ 	.byte	0x06
	.zero		1


	//   ....[19]....
        /*01c0*/ 	.word	0x00000660
        /*01c4*/ 	.word	0x000000ff
        /*01c8*/ 	.word	0x000000a8
        /*01cc*/ 	.short	0x0100
        /*01ce*/ 	.byte	0x06
	.zero		1


	//   ....[20]....
        /*01d0*/ 	.word	0x000014a0
        /*01d4*/ 	.word	0x00000004
        /*01d8*/ 	.word	0x00000000
        /*01dc*/ 	.short	0x010a
        /*01de*/ 	.byte	0x3f
	.zero		1


	//   ....[21]....
        /*01e0*/ 	.word	0x000014e0
        /*01e4*/ 	.word	0x00000004
        /*01e8*/ 	.word	0x00000000
        /*01ec*/ 	.short	0x010a
        /*01ee*/ 	.byte	0x3f
	.zero		1


	//   ....[22]....
        /*01f0*/ 	.word	0x000016f0
        /*01f4*/ 	.word	0x00000007
        /*01f8*/ 	.word	0x00000000
        /*01fc*/ 	.short	0x010a
        /*01fe*/ 	.byte	0x3f
	.zero		1


	//   ....[23]....
        /*0200*/ 	.word	0x000020a0
        /*0204*/ 	.word	0x00000007
        /*0208*/ 	.word	0x00000000
        /*020c*/ 	.short	0x010a
        /*020e*/ 	.byte	0x3f
	.zero		1


	//   ....[24]....
        /*0210*/ 	.word	0x00002480
        /*0214*/ 	.word	0x00000017
        /*0218*/ 	.word	0x00000000
        /*021c*/ 	.short	0x010a
        /*021e*/ 	.byte	0x3f
	.zero		1


	//   ....[25]....
        /*0220*/ 	.word	0x00002920
        /*0224*/ 	.word	0x00000009
        /*0228*/ 	.word	0x00000000
        /*022c*/ 	.short	0x0101
        /*022e*/ 	.byte	0x3f
	.zero		1


	//   ....[26]....
        /*0230*/ 	.word	0x00002c10
        /*0234*/ 	.word	0x00000017
        /*0238*/ 	.word	0x00000000
        /*023c*/ 	.short	0x010a
        /*023e*/ 	.byte	0x3f
	.zero		1


	//   ....[27]....
        /*0240*/ 	.word	0x000033e0
        /*0244*/ 	.word	0x00000007
        /*0248*/ 	.word	0x00000000
        /*024c*/ 	.short	0x0101
        /*024e*/ 	.byte	0x3f
	.zero		1


	//   ....[28]....
        /*0250*/ 	.word	0x00003770
        /*0254*/ 	.word	0x00000000
        /*0258*/ 	.word	0x00000000
        /*025c*/ 	.short	0x0101
        /*025e*/ 	.byte	0x3f
	.zero		1


	//   ....[29]....
        /*0260*/ 	.word	0x00006920
        /*0264*/ 	.word	0x00000007
        /*0268*/ 	.word	0x00000048
        /*026c*/ 	.short	0x010a
        /*026e*/ 	.byte	0x3f
	.zero		1


	//   ....[30]....
        /*0270*/ 	.word	0x00006ce0
        /*0274*/ 	.word	0x00000000
        /*0278*/ 	.word	0x000000a8
        /*027c*/ 	.short	0x0101
        /*027e*/ 	.byte	0x3f
	.zero		1


	//   ....[31]....
        /*0280*/ 	.word	0x00007400
        /*0284*/ 	.word	0x00000005
        /*0288*/ 	.word	0x00000000
        /*028c*/ 	.short	0x010a
        /*028e*/ 	.byte	0x3f
	.zero		1


	//   ....[32]....
        /*0290*/ 	.word	0x00007480
        /*0294*/ 	.word	0x00000007
        /*0298*/ 	.word	0x00000000
        /*029c*/ 	.short	0x010a
        /*029e*/ 	.byte	0x3f
	.zero		1


	//   ....[33]....
        /*02a0*/ 	.word	0x00007510
        /*02a4*/ 	.word	0x00000006
        /*02a8*/ 	.word	0x00000000
        /*02ac*/ 	.short	0x010a
        /*02ae*/ 	.byte	0x3f
	.zero		1


	//   ....[34]....
        /*02b0*/ 	.word	0x000075a0
        /*02b4*/ 	.word	0x00000007
        /*02b8*/ 	.word	0x00000000
        /*02bc*/ 	.short	0x010a
        /*02be*/ 	.byte	0x3f
	.zero		1


	//   ....[35]....
        /*02c0*/ 	.word	0x00007630
        /*02c4*/ 	.word	0x00000006
        /*02c8*/ 	.word	0x00000000
        /*02cc*/ 	.short	0x010a
        /*02ce*/ 	.byte	0x3f
	.zero		1


	//   ....[36]....
        /*02d0*/ 	.word	0x000076c0
        /*02d4*/ 	.word	0x00000007
        /*02d8*/ 	.word	0x00000000
        /*02dc*/ 	.short	0x010a
        /*02de*/ 	.byte	0x3f
	.zero		1


	//   ....[37]....
        /*02e0*/ 	.word	0x00007750
        /*02e4*/ 	.word	0x00000006
        /*02e8*/ 	.word	0x00000000
        /*02ec*/ 	.short	0x010a
        /*02ee*/ 	.byte	0x3f
	.zero		1


	//   ....[38]....
        /*02f0*/ 	.word	0x000077e0
        /*02f4*/ 	.word	0x00000007
        /*02f8*/ 	.word	0x00000000
        /*02fc*/ 	.short	0x010a
        /*02fe*/ 	.byte	0x3f
	.zero		1


	//   ....[39]....
        /*0300*/ 	.word	0x00007870
        /*0304*/ 	.word	0x00000003
        /*0308*/ 	.word	0x00000000
        /*030c*/ 	.short	0x010a
        /*030e*/ 	.byte	0x3f
	.zero		1


	//   ....[40]....
        /*0310*/ 	.word	0x00007940
        /*0314*/ 	.word	0x00000004
        /*0318*/ 	.word	0x00000000
        /*031c*/ 	.short	0x010a
        /*031e*/ 	.byte	0x3f
	.zero		1


	//   ....[41]....
        /*0320*/ 	.word	0x00007990
        /*0324*/ 	.word	0x00000007
        /*0328*/ 	.word	0x00000000
        /*032c*/ 	.short	0x010a
        /*032e*/ 	.byte	0x3f
	.zero		1


	//   ....[42]....
        /*0330*/ 	.word	0x000079e0
        /*0334*/ 	.word	0x00000017
        /*0338*/ 	.word	0x00000000
        /*033c*/ 	.short	0x010a
        /*033e*/ 	.byte	0x3f
	.zero		1


	//   ....[43]....
        /*0340*/ 	.word	0x00007ab0
        /*0344*/ 	.word	0x00000007
        /*0348*/ 	.word	0x00000048
        /*034c*/ 	.short	0x010a
        /*034e*/ 	.byte	0x3f
	.zero		1


	//   ....[44]....
        /*0350*/ 	.word	0x00007b80
        /*0354*/ 	.word	0x00000005
        /*0358*/ 	.word	0x00000000
        /*035c*/ 	.short	0x010a
        /*035e*/ 	.byte	0x3f
	.zero		1


	//   ....[45]....
        /*0360*/ 	.word	0x00007bd0
        /*0364*/ 	.word	0x00000007
        /*0368*/ 	.word	0x00000000
        /*036c*/ 	.short	0x010a
        /*036e*/ 	.byte	0x3f
	.zero		1


	//   ....[46]....
        /*0370*/ 	.word	0x00007c20
        /*0374*/ 	.word	0x00000006
        /*0378*/ 	.word	0x00000000
        /*037c*/ 	.short	0x010a
        /*037e*/ 	.byte	0x3f
	.zero		1


	//   ....[47]....
        /*0380*/ 	.word	0x00007c70
        /*0384*/ 	.word	0x00000007
        /*0388*/ 	.word	0x00000000
        /*038c*/ 	.short	0x010a
        /*038e*/ 	.byte	0x3f
	.zero		1


	//   ....[48]....
        /*0390*/ 	.word	0x00007cc0
        /*0394*/ 	.word	0x00000006
        /*0398*/ 	.word	0x00000000
        /*039c*/ 	.short	0x010a
        /*039e*/ 	.byte	0x3f
	.zero		1


	//   ....[49]....
        /*03a0*/ 	.word	0x00007d10
        /*03a4*/ 	.word	0x00000007
        /*03a8*/ 	.word	0x00000000
        /*03ac*/ 	.short	0x010a
        /*03ae*/ 	.byte	0x3f
	.zero		1


	//   ....[50]....
        /*03b0*/ 	.word	0x00007d60
        /*03b4*/ 	.word	0x00000006
        /*03b8*/ 	.word	0x00000000
        /*03bc*/ 	.short	0x010a
        /*03be*/ 	.byte	0x3f
	.zero		1


	//   ....[51]....
        /*03c0*/ 	.word	0x00007db0
        /*03c4*/ 	.word	0x00000007
        /*03c8*/ 	.word	0x00000000
        /*03cc*/ 	.short	0x010a
        /*03ce*/ 	.byte	0x3f
	.zero		1


	//----- nvinfo : EIATTR_NUM_MBARRIERS
	.align		4
.L_36:
        /*03d0*/ 	.byte	0x03, 0x38
        /*03d2*/ 	.short	0x0014


	//----- nvinfo : EIATTR_EXIT_INSTR_OFFSETS
	.align		4
        /*03d4*/ 	.byte	0x04, 0x1c
        /*03d6*/ 	.short	(.L_38 - .L_37)


	//   ....[0]....
.L_37:
        /*03d8*/ 	.word	0x000006b0


	//   ....[1]....
        /*03dc*/ 	.word	0x00000f70


	//   ....[2]....
        /*03e0*/ 	.word	0x00005d10


	//   ....[3]....
        /*03e4*/ 	.word	0x00006330


	//   ....[4]....
        /*03e8*/ 	.word	0x000078c0


	//----- nvinfo : EIATTR_MAX_THREADS
	.align		4
.L_38:
        /*03ec*/ 	.byte	0x04, 0x05
        /*03ee*/ 	.short	(.L_40 - .L_39)
.L_39:
        /*03f0*/ 	.word	0x00000180
        /*03f4*/ 	.word	0x00000001
        /*03f8*/ 	.word	0x00000001


	//----- nvinfo : EIATTR_CRS_STACK_SIZE
	.align		4
.L_40:
        /*03fc*/ 	.byte	0x04, 0x1e
        /*03fe*/ 	.short	(.L_42 - .L_41)
.L_41:
        /*0400*/ 	.word	0x00000000


	//----- nvinfo : EIATTR_CBANK_PARAM_SIZE
	.align		4
.L_42:
        /*0404*/ 	.byte	0x03, 0x19
        /*0406*/ 	.short	0x0470


	//----- nvinfo : EIATTR_PARAM_CBANK
	.align		4
        /*0408*/ 	.byte	0x04, 0x0a
        /*040a*/ 	.short	(.L_44 - .L_43)
	.align		4
.L_43:
        /*040c*/ 	.word	index@(.nv.constant0._ZN7cutlass13device_kernelINS_4gemm6kernel13GemmUniversalIN4cute5tupleIJiiiiEEENS1_10collective13CollectiveMmaINS1_39MainloopSm90TmaGmmaRmemAWarpSpecializedILi9ENS5_IJNS4_1CILi1EEESB_SB_EEENS1_35KernelTmaWarpSpecializedCooperativeEEENS5_IJNSA_ILi128EEENSA_ILi64EEESF_EEEaNS5_IJSB_llEEEaNS5_IJlSB_lEEENS4_8TiledMMAINS4_8MMA_AtomIJNS4_4SM904GMMA26MMA_64x64x32_S32S8S8_RS_TNEEEENS4_6LayoutINS5_IJNSA_ILi2EEESB_SB_EEENS5_IJSB_NSA_ILi0EEEST_EEEEENS5_IJNS4_10UnderscoreESW_SW_EEEEENS4_13SM90_TMA_LOADENS4_14ComposedLayoutINS4_7SwizzleILi3ELi4ELi3EEENS4_18smem_ptr_flag_bitsILi8EEENSQ_INS5_IJSF_NSA_ILi8EEEEEENS5_IJSB_SF_EEEEEEENS4_9Copy_AtomIJNS4_39AutoVectorizingCopyWithAssumedAlignmentILi128EEEaEEENS4_8identityESZ_NS10_IS12_S14_NSQ_INS5_IJS15_SF_EEENS5_IJSF_SB_EEEEEEEvS1E_EENS_8epilogue10collective6detail29Sm90TmaWarpSpecializedAdapterINS1L_15DefaultEpilogueIaSJ_SJ_NS1K_6thread17LinearCombinationIaLi1EiiLNS1P_9ScaleType4KindE0ELNS_15FloatRoundStyleE2EaEENS1_15EpilogueDefaultEEEEEvvEEEEvNT_6ParamsE)
        /*0410*/ 	.short	0x0210
        /*0412*/ 	.short	0x0470


	//----- nvinfo : EIATTR_SW_WAR
	.align		4
.L_44:
        /*0414*/ 	.byte	0x04, 0x36
        /*0416*/ 	.short	(.L_46 - .L_45)
.L_45:
        /*0418*/ 	.word	0x00000008
.L_46:


//--------------------- .nv.callgraph             --------------------------
	.section	.nv.callgraph,"",@"SHT_CUDA_CALLGRAPH"
	.align	4
	.sectionentsize	8
	.align		4
        /*0000*/ 	.word	0x00000000
	.align		4
        /*0004*/ 	.word	0xffffffff
	.align		4
        /*0008*/ 	.word	index@(_ZN7cutlass13device_kernelINS_4gemm6kernel13GemmUniversalIN4cute5tupleIJiiiiEEENS1_10collective13CollectiveMmaINS1_39MainloopSm90TmaGmmaRmemAWarpSpecializedILi9ENS5_IJNS4_1CILi1EEESB_SB_EEENS1_35KernelTmaWarpSpecializedCooperativeEEENS5_IJNSA_ILi128EEENSA_ILi64EEESF_EEEaNS5_IJSB_llEEEaNS5_IJlSB_lEEENS4_8TiledMMAINS4_8MMA_AtomIJNS4_4SM904GMMA26MMA_64x64x32_S32S8S8_RS_TNEEEENS4_6LayoutINS5_IJNSA_ILi2EEESB_SB_EEENS5_IJSB_NSA_ILi0EEEST_EEEEENS5_IJNS4_10UnderscoreESW_SW_EEEEENS4_13SM90_TMA_LOADENS4_14ComposedLayoutINS4_7SwizzleILi3ELi4ELi3EEENS4_18smem_ptr_flag_bitsILi8EEENSQ_INS5_IJSF_NSA_ILi8EEEEEENS5_IJSB_SF_EEEEEEENS4_9Copy_AtomIJNS4_39AutoVectorizingCopyWithAssumedAlignmentILi128EEEaEEENS4_8identityESZ_NS10_IS12_S14_NSQ_INS5_IJS15_SF_EEENS5_IJSF_SB_EEEEEEEvS1E_EENS_8epilogue10collective6detail29Sm90TmaWarpSpecializedAdapterINS1L_15DefaultEpilogueIaSJ_SJ_NS1K_6thread17LinearCombinationIaLi1EiiLNS1P_9ScaleType4KindE0ELNS_15FloatRoundStyleE2EaEENS1_15EpilogueDefaultEEEEEvvEEEEvNT_6ParamsE)
	.align		4
        /*000c*/ 	.word	index@(__assertfail)
	.align		4
        /*0010*/ 	.word	0x00000000
	.align		4
        /*0014*/ 	.word	0xfffffffe
	.align		4
        /*0018*/ 	.word	0x00000000
	.align		4
        /*001c*/ 	.word	0xfffffffd
	.align		4
        /*0020*/ 	.word	0x00000000
	.align		4
        /*0024*/ 	.word	0xfffffffc


//--------------------- .nv.constant4             --------------------------
	.section	.nv.constant4,"a",@progbits
	.align	8
	.align		8
.nv.constant4:
        /*0000*/ 	.dword	__assertfail
	.align		8
        /*0008*/ 	.dword	__unnamed_1
	.align		8
        /*0010*/ 	.dword	__unnamed_2
	.align		8
        /*0018*/ 	.dword	_ZN40_INTERNAL_b7facd92_4_k_cu_b75127ad_303984cuda3std3__45__cpo5beginE
	.align		8
        /*0020*/ 	.dword	_ZN40_INTERNAL_b7facd92_4_k_cu_b75127ad_303984cuda3std3__45__cpo3endE
	.align		8
        /*0028*/ 	.dword	_ZN40_INTERNAL_b7facd92_4_k_cu_b75127ad_303984cuda3std3__45__cpo6cbeginE
	.align		8
        /*0030*/ 	.dword	_ZN40_INTERNAL_b7facd92_4_k_cu_b75127ad_303984cuda3std3__45__cpo4cendE
	.align		8
        /*0038*/ 	.dword	_ZN40_INTERNAL_b7facd92_4_k_cu_b75127ad_303984cuda3std3__442_GLOBAL__N__b7facd92_4_k_cu_b75127ad_303986ignoreE
	.align		8
        /*0040*/ 	.dword	_ZN40_INTERNAL_b7facd92_4_k_cu_b75127ad_303984cuda3std3__419piecewise_constructE
	.align		8
        /*0048*/ 	.dword	_ZN40_INTERNAL_b7facd92_4_k_cu_b75127ad_303984cuda3std3__48in_placeE
	.align		8
        /*0050*/ 	.dword	_ZN40_INTERNAL_b7facd92_4_k_cu_b75127ad_303984cuda3std6ranges3__45__cpo4swapE
	.align		8
        /*0058*/ 	.dword	_ZN40_INTERNAL_b7facd92_4_k_cu_b75127ad_303984cuda3std6ranges3__45__cpo9iter_moveE
	.align		8
        /*0060*/ 	.dword	_ZN40_INTERNAL_b7facd92_4_k_cu_b75127ad_303984cute7productE
	.align		8
        /*0068*/ 	.dword	_ZN40_INTERNAL_b7facd92_4_k_cu_b75127ad_303984cute1_E
	.align		8
        /*0070*/ 	.dword	$str$24
	.align		8
        /*0078*/ 	.dword	$str$25


//--------------------- .text._ZN7cutlass13device_kernelINS_4gemm6kernel13GemmUniversalIN4cute5tupleIJiiiiEEENS1_10collective13CollectiveMmaINS1_39MainloopSm90TmaGmmaRmemAWarpSpecializedILi9ENS5_IJNS4_1CILi1EEESB_SB_EEENS1_35KernelTmaWarpSpecializedCooperativeEEENS5_IJNSA_ILi128EEENSA_ILi64EEESF_EEEaNS5_IJSB_llEEEaNS5_IJlSB_lEEENS4_8TiledMMAINS4_8MMA_AtomIJNS4_4SM904GMMA26MMA_64x64x32_S32S8S8_RS_TNEEEENS4_6LayoutINS5_IJNSA_ILi2EEESB_SB_EEENS5_IJSB_NSA_ILi0EEEST_EEEEENS5_IJNS4_10UnderscoreESW_SW_EEEEENS4_13SM90_TMA_LOADENS4_14ComposedLayoutINS4_7SwizzleILi3ELi4ELi3EEENS4_18smem_ptr_flag_bitsILi8EEENSQ_INS5_IJSF_NSA_ILi8EEEEEENS5_IJSB_SF_EEEEEEENS4_9Copy_AtomIJNS4_39AutoVectorizingCopyWithAssumedAlignmentILi128EEEaEEENS4_8identityESZ_NS10_IS12_S14_NSQ_INS5_IJS15_SF_EEENS5_IJSF_SB_EEEEEEEvS1E_EENS_8epilogue10collective6detail29Sm90TmaWarpSpecializedAdapterINS1L_15DefaultEpilogueIaSJ_SJ_NS1K_6thread17LinearCombinationIaLi1EiiLNS1P_9ScaleType4KindE0ELNS_15FloatRoundStyleE2EaEENS1_15EpilogueDefaultEEEEEvvEEEEvNT_6ParamsE --------------------------
	.section	.text._ZN7cutlass13device_kernelINS_4gemm6kernel13GemmUniversalIN4cute5tupleIJiiiiEEENS1_10collective13CollectiveMmaINS1_39MainloopSm90TmaGmmaRmemAWarpSpecializedILi9ENS5_IJNS4_1CILi1EEESB_SB_EEENS1_35KernelTmaWarpSpecializedCooperativeEEENS5_IJNSA_ILi128EEENSA_ILi64EEESF_EEEaNS5_IJSB_llEEEaNS5_IJlSB_lEEENS4_8TiledMMAINS4_8MMA_AtomIJNS4_4SM904GMMA26MMA_64x64x32_S32S8S8_RS_TNEEEENS4_6LayoutINS5_IJNSA_ILi2EEESB_SB_EEENS5_IJSB_NSA_ILi0EEEST_EEEEENS5_IJNS4_10UnderscoreESW_SW_EEEEENS4_13SM90_TMA_LOADENS4_14ComposedLayoutINS4_7SwizzleILi3ELi4ELi3EEENS4_18smem_ptr_flag_bitsILi8EEENSQ_INS5_IJSF_NSA_ILi8EEEEEENS5_IJSB_SF_EEEEEEENS4_9Copy_AtomIJNS4_39AutoVectorizingCopyWithAssumedAlignmentILi128EEEaEEENS4_8identityESZ_NS10_IS12_S14_NSQ_INS5_IJS15_SF_EEENS5_IJSF_SB_EEEEEEEvS1E_EENS_8epilogue10collective6detail29Sm90TmaWarpSpecializedAdapterINS1L_15DefaultEpilogueIaSJ_SJ_NS1K_6thread17LinearCombinationIaLi1EiiLNS1P_9ScaleType4KindE0ELNS_15FloatRoundStyleE2EaEENS1_15EpilogueDefaultEEEEEvvEEEEvNT_6ParamsE,"ax",@progbits
	.align	128
.text._ZN7cutlass13device_kernelINS_4gemm6kernel13GemmUniversalIN4cute5tupleIJiiiiEEENS1_10collective13CollectiveMmaINS1_39MainloopSm90TmaGmmaRmemAWarpSpecializedILi9ENS5_IJNS4_1CILi1EEESB_SB_EEENS1_35KernelTmaWarpSpecializedCooperativeEEENS5_IJNSA_ILi128EEENSA_ILi64EEESF_EEEaNS5_IJSB_llEEEaNS5_IJlSB_lEEENS4_8TiledMMAINS4_8MMA_AtomIJNS4_4SM904GMMA26MMA_64x64x32_S32S8S8_RS_TNEEEENS4_6LayoutINS5_IJNSA_ILi2EEESB_SB_EEENS5_IJSB_NSA_ILi0EEEST_EEEEENS5_IJNS4_10UnderscoreESW_SW_EEEEENS4_13SM90_TMA_LOADENS4_14ComposedLayoutINS4_7SwizzleILi3ELi4ELi3EEENS4_18smem_ptr_flag_bitsILi8EEENSQ_INS5_IJSF_NSA_ILi8EEEEEENS5_IJSB_SF_EEEEEEENS4_9Copy_AtomIJNS4_39AutoVectorizingCopyWithAssumedAlignmentILi128EEEaEEENS4_8identityESZ_NS10_IS12_S14_NSQ_INS5_IJS15_SF_EEENS5_IJSF_SB_EEEEEEEvS1E_EENS_8epilogue10collective6detail29Sm90TmaWarpSpecializedAdapterINS1L_15DefaultEpilogueIaSJ_SJ_NS1K_6thread17LinearCombinationIaLi1EiiLNS1P_9ScaleType4KindE0ELNS_15FloatRoundStyleE2EaEENS1_15EpilogueDefaultEEEEEvvEEEEvNT_6ParamsE:
        .type           _ZN7cutlass13device_kernelINS_4gemm6kernel13GemmUniversalIN4cute5tupleIJiiiiEEENS1_10collective13CollectiveMmaINS1_39MainloopSm90TmaGmmaRmemAWarpSpecializedILi9ENS5_IJNS4_1CILi1EEESB_SB_EEENS1_35KernelTmaWarpSpecializedCooperativeEEENS5_IJNSA_ILi128EEENSA_ILi64EEESF_EEEaNS5_IJSB_llEEEaNS5_IJlSB_lEEENS4_8TiledMMAINS4_8MMA_AtomIJNS4_4SM904GMMA26MMA_64x64x32_S32S8S8_RS_TNEEEENS4_6LayoutINS5_IJNSA_ILi2EEESB_SB_EEENS5_IJSB_NSA_ILi0EEEST_EEEEENS5_IJNS4_10UnderscoreESW_SW_EEEEENS4_13SM90_TMA_LOADENS4_14ComposedLayoutINS4_7SwizzleILi3ELi4ELi3EEENS4_18smem_ptr_flag_bitsILi8EEENSQ_INS5_IJSF_NSA_ILi8EEEEEENS5_IJSB_SF_EEEEEEENS4_9Copy_AtomIJNS4_39AutoVectorizingCopyWithAssumedAlignmentILi128EEEaEEENS4_8identityESZ_NS10_IS12_S14_NSQ_INS5_IJS15_SF_EEENS5_IJSF_SB_EEEEEEEvS1E_EENS_8epilogue10collective6detail29Sm90TmaWarpSpecializedAdapterINS1L_15DefaultEpilogueIaSJ_SJ_NS1K_6thread17LinearCombinationIaLi1EiiLNS1P_9ScaleType4KindE0ELNS_15FloatRoundStyleE2EaEENS1_15EpilogueDefaultEEEEEvvEEEEvNT_6ParamsE,@function
        .size           _ZN7cutlass13device_kernelINS_4gemm6kernel13GemmUniversalIN4cute5tupleIJiiiiEEENS1_10collective13CollectiveMmaINS1_39MainloopSm90TmaGmmaRmemAWarpSpecializedILi9ENS5_IJNS4_1CILi1EEESB_SB_EEENS1_35KernelTmaWarpSpecializedCooperativeEEENS5_IJNSA_ILi128EEENSA_ILi64EEESF_EEEaNS5_IJSB_llEEEaNS5_IJlSB_lEEENS4_8TiledMMAINS4_8MMA_AtomIJNS4_4SM904GMMA26MMA_64x64x32_S32S8S8_RS_TNEEEENS4_6LayoutINS5_IJNSA_ILi2EEESB_SB_EEENS5_IJSB_NSA_ILi0EEEST_EEEEENS5_IJNS4_10UnderscoreESW_SW_EEEEENS4_13SM90_TMA_LOADENS4_14ComposedLayoutINS4_7SwizzleILi3ELi4ELi3EEENS4_18smem_ptr_flag_bitsILi8EEENSQ_INS5_IJSF_NSA_ILi8EEEEEENS5_IJSB_SF_EEEEEEENS4_9Copy_AtomIJNS4_39AutoVectorizingCopyWithAssumedAlignmentILi128EEEaEEENS4_8identityESZ_NS10_IS12_S14_NSQ_INS5_IJS15_SF_EEENS5_IJSF_SB_EEEEEEEvS1E_EENS_8epilogue10collective6detail29Sm90TmaWarpSpecializedAdapterINS1L_15DefaultEpilogueIaSJ_SJ_NS1K_6thread17LinearCombinationIaLi1EiiLNS1P_9ScaleType4KindE0ELNS_15FloatRoundStyleE2EaEENS1_15EpilogueDefaultEEEEEvvEEEEvNT_6ParamsE,(.L_x_160 - _ZN7cutlass13device_kernelINS_4gemm6kernel13GemmUniversalIN4cute5tupleIJiiiiEEENS1_10collective13CollectiveMmaINS1_39MainloopSm90TmaGmmaRmemAWarpSpecializedILi9ENS5_IJNS4_1CILi1EEESB_SB_EEENS1_35KernelTmaWarpSpecializedCooperativeEEENS5_IJNSA_ILi128EEENSA_ILi64EEESF_EEEaNS5_IJSB_llEEEaNS5_IJlSB_lEEENS4_8TiledMMAINS4_8MMA_AtomIJNS4_4SM904GMMA26MMA_64x64x32_S32S8S8_RS_TNEEEENS4_6LayoutINS5_IJNSA_ILi2EEESB_SB_EEENS5_IJSB_NSA_ILi0EEEST_EEEEENS5_IJNS4_10UnderscoreESW_SW_EEEEENS4_13SM90_TMA_LOADENS4_14ComposedLayoutINS4_7SwizzleILi3ELi4ELi3EEENS4_18smem_ptr_flag_bitsILi8EEENSQ_INS5_IJSF_NSA_ILi8EEEEEENS5_IJSB_SF_EEEEEEENS4_9Copy_AtomIJNS4_39AutoVectorizingCopyWithAssumedAlignmentILi128EEEaEEENS4_8identityESZ_NS10_IS12_S14_NSQ_INS5_IJS15_SF_EEENS5_IJSF_SB_EEEEEEEvS1E_EENS_8epilogue10collective6detail29Sm90TmaWarpSpecializedAdapterINS1L_15DefaultEpilogueIaSJ_SJ_NS1K_6thread17LinearCombinationIaLi1EiiLNS1P_9ScaleType4KindE0ELNS_15FloatRoundStyleE2EaEENS1_15EpilogueDefaultEEEEEvvEEEEvNT_6ParamsE)
        .other          _ZN7cutlass13device_kernelINS_4gemm6kernel13GemmUniversalIN4cute5tupleIJiiiiEEENS1_10collective13CollectiveMmaINS1_39MainloopSm90TmaGmmaRmemAWarpSpecializedILi9ENS5_IJNS4_1CILi1EEESB_SB_EEENS1_35KernelTmaWarpSpecializedCooperativeEEENS5_IJNSA_ILi128EEENSA_ILi64EEESF_EEEaNS5_IJSB_llEEEaNS5_IJlSB_lEEENS4_8TiledMMAINS4_8MMA_AtomIJNS4_4SM904GMMA26MMA_64x64x32_S32S8S8_RS_TNEEEENS4_6LayoutINS5_IJNSA_ILi2EEESB_SB_EEENS5_IJSB_NSA_ILi0EEEST_EEEEENS5_IJNS4_10UnderscoreESW_SW_EEEEENS4_13SM90_TMA_LOADENS4_14ComposedLayoutINS4_7SwizzleILi3ELi4ELi3EEENS4_18smem_ptr_flag_bitsILi8EEENSQ_INS5_IJSF_NSA_ILi8EEEEEENS5_IJSB_SF_EEEEEEENS4_9Copy_AtomIJNS4_39AutoVectorizingCopyWithAssumedAlignmentILi128EEEaEEENS4_8identityESZ_NS10_IS12_S14_NSQ_INS5_IJS15_SF_EEENS5_IJSF_SB_EEEEEEEvS1E_EENS_8epilogue10collective6detail29Sm90TmaWarpSpecializedAdapterINS1L_15DefaultEpilogueIaSJ_SJ_NS1K_6thread17LinearCombinationIaLi1EiiLNS1P_9ScaleType4KindE0ELNS_15FloatRoundStyleE2EaEENS1_15EpilogueDefaultEEEEEvvEEEEvNT_6ParamsE,@"STO_CUDA_ENTRY STV_DEFAULT"
_ZN7cutlass13device_kernelINS_4gemm6kernel13GemmUniversalIN4cute5tupleIJiiiiEEENS1_10collective13CollectiveMmaINS1_39MainloopSm90TmaGmmaRmemAWarpSpecializedILi9ENS5_IJNS4_1CILi1EEESB_SB_EEENS1_35KernelTmaWarpSpecializedCooperativeEEENS5_IJNSA_ILi128EEENSA_ILi64EEESF_EEEaNS5_IJSB_llEEEaNS5_IJlSB_lEEENS4_8TiledMMAINS4_8MMA_AtomIJNS4_4SM904GMMA26MMA_64x64x32_S32S8S8_RS_TNEEEENS4_6LayoutINS5_IJNSA_ILi2EEESB_SB_EEENS5_IJSB_NSA_ILi0EEEST_EEEEENS5_IJNS4_10UnderscoreESW_SW_EEEEENS4_13SM90_TMA_LOADENS4_14ComposedLayoutINS4_7SwizzleILi3ELi4ELi3EEENS4_18smem_ptr_flag_bitsILi8EEENSQ_INS5_IJSF_NSA_ILi8EEEEEENS5_IJSB_SF_EEEEEEENS4_9Copy_AtomIJNS4_39AutoVectorizingCopyWithAssumedAlignmentILi128EEEaEEENS4_8identityESZ_NS10_IS12_S14_NSQ_INS5_IJS15_SF_EEENS5_IJSF_SB_EEEEEEEvS1E_EENS_8epilogue10collective6detail29Sm90TmaWarpSpecializedAdapterINS1L_15DefaultEpilogueIaSJ_SJ_NS1K_6thread17LinearCombinationIaLi1EiiLNS1P_9ScaleType4KindE0ELNS_15FloatRoundStyleE2EaEENS1_15EpilogueDefaultEEEEEvvEEEEvNT_6ParamsE:
[----:B------:R-:W0:Y:S01]  /*0000*/  LDC R1, c[0x0][0x28] ;  /* 0x00000a00ff017b82 */ /* 0x000e220000000800 */
[----:B------:R-:W1:Y:S01]  /*0010*/  S2R R18, SR_TID.X ;  /* 0x0000000000127919 */ /* 0x000e620000002100 */
[----:B------:R-:W-:Y:S01]  /*0020*/  ELECT P0, URZ, PT ;  /* 0x00000000003f782f */ /* 0x000fe20003800000 */
[----:B------:R-:W-:Y:S01]  /*0030*/  BSSY B0, `(.L_x_0) ;  /* 0x000000f000007945 */ /* 0x000fe20003800000 */
[--C-:B-1----:R-:W-:Y:S02]  /*0040*/  SHF.R.U32.HI R0, RZ, 0x5, R18.reuse ;  /* 0x00000005ff007819 */ /* 0x102fe40000011612 */
[----:B------:R-:W-:-:S03]  /*0050*/  SHF.R.U32.HI R2, RZ, 0x7, R18 ;  /* 0x00000007ff027819 */ /* 0x000fc60000011612 */
[----:B------:R-:W1:Y:S04]  /*0060*/  SHFL.IDX PT, R5, R0, RZ, 0x1f ;  /* 0x00001fff00057589 */ /* 0x000e6800000e0000 */
[----:B------:R2:W3:Y:S01]  /*0070*/  SHFL.IDX PT, R8, R2, RZ, 0x1f ;  /* 0x00001fff02087589 */ /* 0x0004e200000e0000 */
[----:B-1----:R-:W-:-:S13]  /*0080*/  ISETP.NE.OR P0, PT, R5, RZ, !P0 ;  /* 0x000000ff0500720c */ /* 0x002fda0004705670 */
[----:B0-23--:R-:W-:Y:S05]  /*0090*/  @P0 BRA `(.L_x_1) ;  /* 0x0000000000200947 */ /* 0x00dfea0003800000 */
[----:B------:R-:W-:Y:S02]  /*00a0*/  ULDC.64 UR4, c[0x0][0x198] ;  /* 0x0000660000047ab9 */ /* 0x000fe40000000a00 */
[----:B------:R-:W-:Y:S02]  /*00b0*/  UIADD3 UR6, UP0, UR4, 0xf0, URZ ;  /* 0x000000f004067890 */ /* 0x000fe4000ff1e03f */
[----:B------:R-:W-:Y:S02]  /*00c0*/  UIADD3 UR4, UP1, UR4, 0x1f0, URZ ;  /* 0x000001f004047890 */ /* 0x000fe4000ff3e03f */
[----:B------:R-:W-:Y:S02]  /*00d0*/  UIADD3.X UR7, URZ, UR5, URZ, UP0, !UPT ;  /* 0x000000053f077290 */ /* 0x000fe400087fe43f */
[----:B------:R-:W-:-:S07]  /*00e0*/  UIADD3.X UR5, URZ, UR5, URZ, UP1, !UPT ;  /* 0x000000053f057290 */ /* 0x000fce0008ffe43f */
[----:B------:R0:W-:Y:S02]  /*00f0*/  UTMACCTL.PF [UR6] ;  /* 0x00000000060079b9 */ /* 0x0001e40008040000 */
[----:B------:R0:W-:Y:S02]  /*0100*/  UTMACCTL.PF [UR4] ;  /* 0x00000000040079b9 */ /* 0x0001e40008040000 */
[----:B0-----:R-:W-:Y:S01]  /*0110*/  NOP ;  /* 0x0000000000007918 */ /* 0x001fe20000000000 */
.L_x_1:
[----:B------:R-:W-:Y:S05]  /*0120*/  BSYNC B0 ;  /* 0x0000000000007941 */ /* 0x000fea0003800000 */
.L_x_0:
[----:B------:R-:W0:Y:S02]  /*0130*/  SHFL.IDX PT, R2, R0, RZ, 0x1f ;  /* 0x00001fff00027589 */ /* 0x000e2400000e0000 */
[----:B0-----:R-:W-:-:S13]  /*0140*/  ISETP.NE.AND P0, PT, R2, RZ, PT ;  /* 0x000000ff0200720c */ /* 0x001fda0003f05270 */
[----:B------:R-:W-:Y:S05]  /*0150*/  @P0 BRA `(.L_x_2) ;  /* 0x00000000008c0947 */ /* 0x000fea0003800000 */
[----:B------:R-:W-:Y:S01]  /*0160*/  ELECT P0, URZ, PT ;  /* 0x00000000003f782f */ /* 0x000fe20003800000 */
[----:B------:R-:W-:-:S12]  /*0170*/  BSSY B0, `(.L_x_2) ;  /* 0x0000021000007945 */ /* 0x000fd80003800000 */
[----:B------:R-:W-:Y:S05]  /*0180*/  @!P0 BRA `(.L_x_3) ;  /* 0x00000000007c8947 */ /* 0x000fea0003800000 */
[----:B------:R-:W0:Y:S01]  /*0190*/  S2UR UR8, SR_CgaCtaId ;  /* 0x00000000000879c3 */ /* 0x000e220000008800 */
[----:B------:R-:W-:Y:S01]  /*01a0*/  UMOV UR4, 0x400 ;  /* 0x0000040000047882 */ /* 0x000fe20000000000 */
[----:B------:R-:W-:Y:S01]  /*01b0*/  UMOV UR5, 0x1 ;  /* 0x0000000100057882 */ /* 0x000fe20000000000 */
[----:B------:R-:W-:Y:S02]  /*01c0*/  UMOV UR6, 0x100 ;  /* 0x0000010000067882 */ /* 0x000fe40000000000 */
[----:B------:R-:W-:-:S04]  /*01d0*/  UIADD3 UR6, -UR6, 0x100000, URZ ;  /* 0x0010000006067890 */ /* 0x000fc8000fffe13f */
[----:B------:R-:W-:Y:S02]  /*01e0*/  USHF.L.U32 UR7, UR6, 0xb, URZ ;  /* 0x0000000b06077899 */ /* 0x000fe4000800063f */
[----:B------:R-:W-:Y:S02]  /*01f0*/  USHF.L.U32 UR6, UR6, 0x1, URZ ;  /* 0x0000000106067899 */ /* 0x000fe4000800063f */
[----:B0-----:R-:W-:Y:S02]  /*0200*/  ULEA UR8, UR8, UR4, 0x18 ;  /* 0x0000000408087291 */ /* 0x001fe4000f8ec03f */
[----:B------:R-:W-:-:S04]  /*0210*/  UIADD3 UR4, -UR5, 0x100000, URZ ;  /* 0x0010000005047890 */ /* 0x000fc8000fffe13f */
[----:B------:R-:W-:Y:S02]  /*0220*/  USHF.L.U32 UR5, UR4, 0xb, URZ ;  /* 0x0000000b04057899 */ /* 0x000fe4000800063f */
[----:B------:R-:W-:Y:S01]  /*0230*/  USHF.L.U32 UR4, UR4, 0x1, URZ ;  /* 0x0000000104047899 */ /* 0x000fe2000800063f */
[----:B------:R-:W0:Y:S11]  /*0240*/  FENCE.VIEW.ASYNC.S ;  /* 0x00000000000073c6 */ /* 0x000e360000000000 */
[----:B0-----:R0:W1:Y:S01]  /*0250*/  SYNCS.EXCH.64 URZ, [UR8], UR4 ;  /* 0x00000004083f75b2 */ /* 0x0010620008000100 */
[----:B------:R0:W2:Y:S01]  /*0260*/  SYNCS.EXCH.64 URZ, [UR8+0x48], UR6 ;  /* 0x00004806083f75b2 */ /* 0x0000a20008000100 */
[----:B------:R0:W3:Y:S01]  /*0270*/  SYNCS.EXCH.64 URZ, [UR8+0x8], UR4 ;  /* 0x00000804083f75b2 */ /* 0x0000e20008000100 */
[----:B------:R0:W4:Y:S01]  /*0280*/  SYNCS.EXCH.64 URZ, [UR8+0x50], UR6 ;  /* 0x00005006083f75b2 */ /* 0x0001220008000100 */
[----:B------:R0:W0:Y:S01]  /*0290*/  SYNCS.EXCH.64 URZ, [UR8+0x10], UR4 ;  /* 0x00001004083f75b2 */ /* 0x0000220008000100 */
        /* <DEDUP_REMOVED lines=13> */
[----:B------:R-:W-:Y:S01]  /*0370*/  NOP ;  /* 0x0000000000007918 */ /* 0x000fe20000000000 */
.L_x_3:
[----:B0-----:R-:W-:Y:S05]  /*0380*/  BSYNC B0 ;  /* 0x0000000000007941 */ /* 0x001fea0003800000 */
.L_x_2:
[----:B------:R-:W0:Y:S01]  /*0390*/  SHFL.IDX PT, R0, R0, RZ, 0x1f ;  /* 0x00001fff00007589 */ /* 0x000e2200000e0000 */
[----:B------:R-:W-:Y:S01]  /*03a0*/  ELECT P0, URZ, PT ;  /* 0x00000000003f782f */ /* 0x000fe20003800000 */
[----:B------:R-:W5:Y:S01]  /*03b0*/  LDC R2, c[0x0][0x65c] ;  /* 0x00019700ff027b82 */ /* 0x000f620000000800 */
[----:B------:R-:W-:Y:S01]  /*03c0*/  SHF.R.S32.HI R6, RZ, 0x1f, R5 ;  /* 0x0000001fff067819 */ /* 0x000fe20000011405 */
[----:B------:R-:W1:Y:S01]  /*03d0*/  S2R R3, SR_CTAID.Y ;  /* 0x0000000000037919 */ /* 0x000e620000002600 */
[----:B------:R-:W-:Y:S01]  /*03e0*/  UMOV UR4, 0x20 ;  /* 0x0000002000047882 */ /* 0x000fe20000000000 */
[----:B------:R-:W-:Y:S01]  /*03f0*/  ISETP.NE.AND P2, PT, R8, RZ, PT ;  /* 0x000000ff0800720c */ /* 0x000fe20003f45270 */
[----:B------:R-:W-:Y:S01]  /*0400*/  NOP ;  /* 0x0000000000007918 */ /* 0x000fe20000000000 */
[----:B------:R-:W2:Y:S01]  /*0410*/  S2R R4, SR_CTAID.X ;  /* 0x0000000000047919 */ /* 0x000ea20000002500 */
[----:B------:R-:W-:Y:S01]  /*0420*/  LEA.HI R6, R6, R5, RZ, 0x2 ;  /* 0x0000000506067211 */ /* 0x000fe200078f10ff */
[----:B------:R-:W-:Y:S01]  /*0430*/  NOP ;  /* 0x0000000000007918 */ /* 0x000fe20000000000 */
[----:B0-----:R-:W-:-:S02]  /*0440*/  ISETP.NE.OR P0, PT, R0, RZ, !P0 ;  /* 0x000000ff0000720c */ /* 0x001fc40004705670 */
[----:B-----5:R-:W-:-:S04]  /*0450*/  ISETP.NE.AND P3, PT, R2, 0x1, PT ;  /* 0x000000010200780c */ /* 0x020fc80003f65270 */
[----:B------:R-:W-:Y:S02]  /*0460*/  P2R R0, PR, RZ, 0x8 ;  /* 0x00000008ff007803 */ /* 0x000fe40000000000 */
[----:B------:R-:W-:-:S05]  /*0470*/  LOP3.LUT R0, R6, 0xfffffffc, RZ, 0xc0, !PT ;  /* 0xfffffffc06007812 */ /* 0x000fca00078ec0ff */
[----:B------:R-:W-:Y:S01]  /*0480*/  VOTEU.ALL UP0, P0 ;  /* 0x00000000003f7886 */ /* 0x000fe20000000000 */
[----:B------:R-:W-:Y:S01]  /*0490*/  IMAD.IADD R0, R5, 0x1, -R0 ;  /* 0x0000000105007824 */ /* 0x000fe200078e0a00 */
[----:B------:R-:W2:Y:S01]  /*04a0*/  @P3 LDC R17, c[0x0][0x10] ;  /* 0x00000400ff113b82 */ /* 0x000ea20000000800 */
[----:B------:R-:W-:Y:S01]  /*04b0*/  VOTEU.ALL UP1, P0 ;  /* 0x00000000003f7886 */ /* 0x000fe20000020000 */
[----:B-1----:R-:W-:Y:S01]  /*04c0*/  @P3 IMAD.MOV.U32 R6, RZ, RZ, R3 ;  /* 0x000000ffff063224 */ /* 0x002fe200078e0003 */
[----:B------:R-:W-:Y:S01]  /*04d0*/  @!UP0 UMOV UR6, 0x400 ;  /* 0x0000040000068882 */ /* 0x000fe20000000000 */
[----:B------:R-:W-:-:S04]  /*04e0*/  @!UP0 UIADD3 UR4, -UR4, 0x100000, URZ ;  /* 0x0010000004048890 */ /* 0x000fc8000fffe13f */
[----:B------:R-:W-:Y:S02]  /*04f0*/  @!UP0 USHF.L.U32 UR5, UR4, 0xb, URZ ;  /* 0x0000000b04058899 */ /* 0x000fe4000800063f */
[----:B------:R-:W-:Y:S01]  /*0500*/  @!UP0 USHF.L.U32 UR4, UR4, 0x1, URZ ;  /* 0x0000000104048899 */ /* 0x000fe2000800063f */
[----:B------:R-:W-:Y:S02]  /*0510*/  @P3 IMAD.MOV.U32 R7, RZ, RZ, RZ ;  /* 0x000000ffff073224 */ /* 0x000fe400078e00ff */
[----:B------:R-:W-:Y:S01]  /*0520*/  IMAD.MOV.U32 R5, RZ, RZ, RZ ;  /* 0x000000ffff057224 */ /* 0x000fe200078e00ff */
[----:B------:R-:W0:Y:S01]  /*0530*/  @!UP0 S2UR UR7, SR_CgaCtaId ;  /* 0x00000000000789c3 */ /* 0x000e220000008800 */
[----:B------:R-:W-:-:S07]  /*0540*/  @P3 IMAD.MOV.U32 R11, RZ, RZ, RZ ;  /* 0x000000ffff0b3224 */ /* 0x000fce00078e00ff */
[----:B------:R-:W1:Y:S01]  /*0550*/  @!P3 LDC R9, c[0x0][0xc] ;  /* 0x00000300ff09bb82 */ /* 0x000e620000000800 */
[----:B--2---:R-:W-:-:S04]  /*0560*/  @P3 IMAD.WIDE.U32 R16, R4, R17, R6 ;  /* 0x0000001104103225 */ /* 0x004fc800078e0006 */
[----:B------:R-:W-:Y:S01]  /*0570*/  @P3 IMAD.IADD R17, R17, 0x1, R11 ;  /* 0x0000000111113824 */ /* 0x000fe200078e020b */
[----:B0-----:R-:W-:Y:S01]  /*0580*/  @!UP0 ULEA UR6, UR7, UR6, 0x18 ;  /* 0x0000000607068291 */ /* 0x001fe2000f8ec03f */
[----:B------:R-:W-:Y:S01]  /*0590*/  VOTEU.ALL UP0, P0 ;  /* 0x00000000003f7886 */ /* 0x000fe20000000000 */
[----:B------:R-:W-:-:S04]  /*05a0*/  ISETP.NE.AND P0, PT, R0, 0x3, PT ;  /* 0x000000030000780c */ /* 0x000fc80003f05270 */
[----:B------:R-:W-:Y:S01]  /*05b0*/  ISETP.EQ.OR P0, PT, R0, RZ, !P0 ;  /* 0x000000ff0000720c */ /* 0x000fe20004702670 */
[----:B-1----:R-:W-:-:S03]  /*05c0*/  @!P3 IMAD.WIDE.U32 R6, R9, R3, R4 ;  /* 0x000000030906b225 */ /* 0x002fc600078e0004 */
[C---:B------:R-:W-:Y:S01]  /*05d0*/  ISETP.EQ.AND P0, PT, R8.reuse, RZ, P0 ;  /* 0x000000ff0800720c */ /* 0x040fe20000702270 */
[----:B------:R-:W-:Y:S01]  /*05e0*/  VIADD R8, R8, 0xffffffff ;  /* 0xffffffff08087836 */ /* 0x000fe20000000000 */
[----:B------:R-:W0:Y:S02]  /*05f0*/  FENCE.VIEW.ASYNC.S ;  /* 0x00000000000073c6 */ /* 0x000e240000000000 */
[----:B0-----:R0:W3:Y:S01]  /*0600*/  @!UP0 SYNCS.EXCH.64 URZ, [UR6+0xa0], UR4 ;  /* 0x0000a004063f85b2 */ /* 0x0010e20008000100 */
[----:B------:R-:W-:Y:S01]  /*0610*/  @!P3 IMAD.MOV.U32 R16, RZ, RZ, R6 ;  /* 0x000000ffff10b224 */ /* 0x000fe200078e0006 */
[----:B------:R-:W-:Y:S01]  /*0620*/  SEL R19, RZ, 0x1, !P0 ;  /* 0x00000001ff137807 */ /* 0x000fe20004000000 */
[----:B------:R-:W-:Y:S01]  /*0630*/  @!P3 IMAD.MOV.U32 R17, RZ, RZ, R7 ;  /* 0x000000ffff11b224 */ /* 0x000fe200078e0007 */
[----:B------:R-:W-:-:S04]  /*0640*/  ISETP.GE.U32.AND P1, PT, R8, 0x2, PT ;  /* 0x000000020800780c */ /* 0x000fc80003f26070 */
[----:B------:R-:W-:Y:S01]  /*0650*/  SEL R19, R19, 0x2, P1 ;  /* 0x0000000213137807 */ /* 0x000fe20000800000 */
[----:B------:R0:W3:Y:S01]  /*0660*/  @!UP1 SYNCS.EXCH.64 URZ, [UR6+0xa8], UR4 ;  /* 0x0000a804063f95b2 */ /* 0x0000e20008000100 */
[----:B------:R-:W-:Y:S01]  /*0670*/  NOP ;  /* 0x0000000000007918 */ /* 0x000fe20000000000 */
[----:B---34-:R-:W-:Y:S06]  /*0680*/  BAR.SYNC.DEFER_BLOCKING 0x0 ;  /* 0x0000000000007b1d */ /* 0x018fec0000010000 */
[----:B------:R-:W-:Y:S05]  /*0690*/  @!P2 BRA `(.L_x_4) ;  /* 0x0000005400a0a947 */ /* 0x000fea0003800000 */
[----:B------:R-:W-:-:S13]  /*06a0*/  ISETP.GT.U32.AND P0, PT, R8, 0x1, PT ;  /* 0x000000010800780c */ /* 0x000fda0003f04070 */
[----:B0-----:R-:W-:Y:S05]  /*06b0*/  @P0 EXIT ;  /* 0x000000000000094d */ /* 0x001fea0003800000 */
[----:B------:R-:W-:Y:S01]  /*06c0*/  ULDC.64 UR4, c[0x0][0x650] ;  /* 0x0001940000047ab9 */ /* 0x000fe20000000a00 */
[----:B------:R-:W-:Y:S01]  /*06d0*/  PRMT R0, RZ, 0x7610, R0 ;  /* 0x00007610ff007816 */ /* 0x000fe20000000000 */
[----:B------:R-:W-:Y:S01]  /*06e0*/  IMAD.MOV.U32 R57, RZ, RZ, -0x1 ;  /* 0xffffffffff397424 */ /* 0x000fe200078e00ff */
[----:B------:R-:W-:Y:S01]  /*06f0*/  ISETP.GE.U32.AND P0, PT, R16, UR4, PT ;  /* 0x0000000410007c0c */ /* 0x000fe2000bf06070 */
[----:B------:R-:W-:Y:S02]  /*0700*/  IMAD.MOV.U32 R58, RZ, RZ, -0x1 ;  /* 0xffffffffff3a7424 */ /* 0x000fe400078e00ff */
[----:B------:R-:W-:Y:S01]  /*0710*/  IMAD.MOV.U32 R56, RZ, RZ, -0x1 ;  /* 0xffffffffff387424 */ /* 0x000fe200078e00ff */
[----:B------:R-:W-:-:S13]  /*0720*/  ISETP.GE.U32.AND.EX P0, PT, R17, UR5, PT, P0 ;  /* 0x0000000511007c0c */ /* 0x000fda000bf06100 */
[----:B------:R-:W-:Y:S05]  /*0730*/  @P0 BRA `(.L_x_5) ;  /* 0x0000000400540947 */ /* 0x000fea0003800000 */
[----:B------:R-:W0:Y:S01]  /*0740*/  LDC.64 R14, c[0x0][0x628] ;  /* 0x00018a00ff0e7b82 */ /* 0x000e220000000a00 */
[----:B------:R-:W-:Y:S02]  /*0750*/  IMAD.MOV.U32 R6, RZ, RZ, R16 ;  /* 0x000000ffff067224 */ /* 0x000fe400078e0010 */
[----:B------:R-:W-:-:S05]  /*0760*/  IMAD.MOV.U32 R7, RZ, RZ, R17 ;  /* 0x000000ffff077224 */ /* 0x000fca00078e0011 */
[----:B------:R-:W1:Y:S08]  /*0770*/  LDC R0, c[0x0][0x630] ;  /* 0x00018c00ff007b82 */ /* 0x000e700000000800 */
[----:B------:R-:W2:Y:S01]  /*0780*/  LDC.64 R20, c[0x0][0x620] ;  /* 0x00018800ff147b82 */ /* 0x000ea20000000a00 */
[----:B0-----:R-:W-:-:S04]  /*0790*/  ISETP.NE.U32.AND P0, PT, R14, RZ, PT ;  /* 0x000000ff0e00720c */ /* 0x001fc80003f05070 */
[----:B------:R-:W-:-:S13]  /*07a0*/  ISETP.NE.AND.EX P0, PT, R15, RZ, PT, P0 ;  /* 0x000000ff0f00720c */ /* 0x000fda0003f05300 */
[----:B-12---:R-:W-:Y:S05]  /*07b0*/  @!P0 BRA `(.L_x_6) ;  /* 0x0000000000288947 */ /* 0x006fea0003800000 */
[----:B------:R-:W0:Y:S02]  /*07c0*/  LDC R11, c[0x0][0x634] ;  /* 0x00018d00ff0b7b82 */ /* 0x000e240000000800 */
[----:B0-----:R-:W-:-:S05]  /*07d0*/  IADD3 R11, P0, R16, R11, RZ ;  /* 0x0000000b100b7210 */ /* 0x001fca0007f1e0ff */
[----:B------:R-:W-:-:S04]  /*07e0*/  IMAD.X R13, RZ, RZ, R17, P0 ;  /* 0x000000ffff0d7224 */ /* 0x000fc800000e0611 */
[----:B------:R-:W-:-:S04]  /*07f0*/  IMAD.WIDE.U32 R6, R13, R14, RZ ;  /* 0x0000000e0d067225 */ /* 0x000fc800078e00ff */
[----:B------:R-:W-:-:S04]  /*0800*/  IMAD.WIDE.U32 R8, P0, R11, R15, R6 ;  /* 0x0000000f0b087225 */ /* 0x000fc80007800006 */
[----:B------:R-:W-:-:S04]  /*0810*/  IMAD.WIDE.U32 R6, R11, R14, RZ ;  /* 0x0000000e0b067225 */ /* 0x000fc800078e00ff */
[----:B------:R-:W-:Y:S01]  /*0820*/  IMAD.X R11, RZ, RZ, RZ, P0 ;  /* 0x000000ffff0b7224 */ /* 0x000fe200000e06ff */
[----:B------:R-:W-:Y:S01]  /*0830*/  IADD3 RZ, P0, R7, R8, RZ ;  /* 0x0000000807ff7210 */ /* 0x000fe20007f1e0ff */
[----:B------:R-:W-:-:S04]  /*0840*/  IMAD.MOV.U32 R10, RZ, RZ, R9 ;  /* 0x000000ffff0a7224 */ /* 0x000fc800078e0009 */
[----:B------:R-:W-:-:S08]  /*0850*/  IMAD.WIDE.U32.X R6, R13, R15, R10, P0 ;  /* 0x0000000f0d067225 */ /* 0x000fd000000e040a */
.L_x_6:
[-CC-:B------:R-:W-:Y:S01]  /*0860*/  SHF.R.U64 R56, R6, R0.reuse, R7.reuse ;  /* 0x0000000006387219 */ /* 0x180fe20000001207 */
[----:B------:R-:W0:Y:S01]  /*0870*/  LDC R10, c[0x0][0x618] ;  /* 0x00018600ff0a7b82 */ /* 0x000e220000000800 */
[----:B------:R-:W-:Y:S01]  /*0880*/  SHF.R.U32.HI R5, RZ, R0, R7 ;  /* 0x00000000ff057219 */ /* 0x000fe20000011607 */
[----:B------:R-:W-:Y:S01]  /*0890*/  ULDC UR4, c[0x0][0x150] ;  /* 0x0000540000047ab9 */ /* 0x000fe20000000800 */
[----:B------:R-:W-:Y:S02]  /*08a0*/  IADD3 R9, P0, RZ, -R56, RZ ;  /* 0x80000038ff097210 */ /* 0x000fe40007f1e0ff */
[----:B------:R-:W-:-:S03]  /*08b0*/  I2FP.F32.U32 R0, R4 ;  /* 0x0000000400007245 */ /* 0x000fc60000201000 */
[----:B------:R-:W1:Y:S01]  /*08c0*/  LDC.64 R26, c[0x0][0x640] ;  /* 0x00019000ff1a7b82 */ /* 0x000e620000000a00 */
[----:B------:R-:W-:Y:S02]  /*08d0*/  IMAD.X R11, RZ, RZ, ~R5, P0 ;  /* 0x000000ffff0b7224 */ /* 0x000fe400000e0e05 */
[----:B------:R-:W-:Y:S01]  /*08e0*/  FMUL R0, R0, UR4 ;  /* 0x0000000400007c20 */ /* 0x000fe20008400000 */
[----:B------:R-:W-:Y:S01]  /*08f0*/  IMAD.WIDE.U32 R6, R9, R20, R16 ;  /* 0x0000001409067225 */ /* 0x000fe200078e0010 */
[----:B------:R-:W-:-:S03]  /*0900*/  ULDC UR4, c[0x0][0x154] ;  /* 0x0000550000047ab9 */ /* 0x000fc60000000800 */
[----:B------:R-:W-:Y:S01]  /*0910*/  IMAD R8, R11, R20, RZ ;  /* 0x000000140b087224 */ /* 0x000fe200078e02ff */
[----:B------:R-:W2:Y:S01]  /*0920*/  LDC R5, c[0x0][0x144] ;  /* 0x00005100ff057b82 */ /* 0x000ea20000000800 */
[----:B------:R-:W3:Y:S02]  /*0930*/  F2I.U32.TRUNC.NTZ R0, R0 ;  /* 0x0000000000007305 */ /* 0x000ee4000020f000 */
[----:B------:R-:W-:-:S04]  /*0940*/  IMAD R9, R9, R21, R8 ;  /* 0x0000001509097224 */ /* 0x000fc800078e0208 */
[----:B------:R-:W-:Y:S01]  /*0950*/  IMAD.IADD R7, R7, 0x1, R9 ;  /* 0x0000000107077824 */ /* 0x000fe200078e0209 */
[----:B------:R-:W4:Y:S01]  /*0960*/  LDC R12, c[0x0][0x608] ;  /* 0x00018200ff0c7b82 */ /* 0x000f220000000800 */
[----:B------:R-:W-:-:S03]  /*0970*/  IMAD.MOV.U32 R9, RZ, RZ, -0x1 ;  /* 0xffffffffff097424 */ /* 0x000fc600078e00ff */
[-CC-:B0-----:R-:W-:Y:S02]  /*0980*/  SHF.R.U64 R20, R6, R10.reuse, R7.reuse ;  /* 0x0000000a06147219 */ /* 0x181fe40000001207 */
[----:B------:R-:W-:Y:S02]  /*0990*/  I2FP.F32.U32 R6, R3 ;  /* 0x0000000300067245 */ /* 0x000fe40000201000 */
[----:B------:R-:W0:Y:S01]  /*09a0*/  LDC R24, c[0x0][0x658] ;  /* 0x00019600ff187b82 */ /* 0x000e220000000800 */
[----:B-1----:R-:W-:Y:S01]  /*09b0*/  ISETP.NE.U32.AND P0, PT, R26, RZ, PT ;  /* 0x000000ff1a00720c */ /* 0x002fe20003f05070 */
[----:B---3--:R-:W-:Y:S01]  /*09c0*/  IMAD.MOV R8, RZ, RZ, -R0 ;  /* 0x000000ffff087224 */ /* 0x008fe200078e0a00 */
[----:B------:R-:W-:Y:S01]  /*09d0*/  SHF.R.U32.HI R7, RZ, R10, R7 ;  /* 0x0000000aff077219 */ /* 0x000fe20000011607 */
[----:B------:R-:W-:Y:S01]  /*09e0*/  FMUL R6, R6, UR4 ;  /* 0x0000000406067c20 */ /* 0x000fe20008400000 */
[----:B------:R-:W-:-:S03]  /*09f0*/  ISETP.NE.AND.EX P0, PT, R27, RZ, PT, P0 ;  /* 0x000000ff1b00720c */ /* 0x000fc60003f05300 */
[----:B------:R-:W1:Y:S01]  /*0a00*/  LDC R14, c[0x0][0x148] ;  /* 0x00005200ff0e7b82 */ /* 0x000e620000000800 */
[----:B--2---:R-:W-:-:S07]  /*0a10*/  IMAD R0, R5, R8, R4 ;  /* 0x0000000805007224 */ /* 0x004fce00078e0204 */
[----:B------:R-:W2:Y:S01]  /*0a20*/  LDC R22, c[0x0][0x600] ;  /* 0x00018000ff167b82 */ /* 0x000ea20000000800 */
[-CC-:B----4-:R-:W-:Y:S02]  /*0a30*/  SHF.R.U64 R28, R20, R12.reuse, R7.reuse ;  /* 0x0000000c141c7219 */ /* 0x190fe40000001207 */
[----:B------:R-:W-:Y:S01]  /*0a40*/  SHF.R.U32.HI R5, RZ, R12, R7 ;  /* 0x0000000cff057219 */ /* 0x000fe20000011607 */
[----:B------:R-:W-:Y:S01]  /*0a50*/  IMAD.MOV.U32 R7, RZ, RZ, 0x1 ;  /* 0x00000001ff077424 */ /* 0x000fe200078e00ff */
[----:B------:R3:W4:Y:S03]  /*0a60*/  F2I.U32.TRUNC.NTZ R12, R6 ;  /* 0x00000006000c7305 */ /* 0x000726000020f000 */
[----:B------:R-:W1:Y:S01]  /*0a70*/  LDC R15, c[0x0][0x648] ;  /* 0x00019200ff0f7b82 */ /* 0x000e620000000800 */
[-C--:B0-----:R-:W-:Y:S02]  /*0a80*/  SHF.L.U32 R4, R9, R24.reuse, RZ ;  /* 0x0000001809047219 */ /* 0x081fe400000006ff */
[----:B------:R-:W-:-:S02]  /*0a90*/  SHF.R.U64 R30, R28, R24, R5 ;  /* 0x000000181c1e7219 */ /* 0x000fc40000001205 */
[----:B------:R-:W-:Y:S02]  /*0aa0*/  LOP3.LUT R11, RZ, R4, RZ, 0x33, !PT ;  /* 0x00000004ff0b7212 */ /* 0x000fe400078e33ff */
[-C--:B------:R-:W-:Y:S01]  /*0ab0*/  SHF.R.U32.HI R5, RZ, R24.reuse, R5 ;  /* 0x00000018ff057219 */ /* 0x080fe20000011605 */
[----:B------:R-:W0:Y:S01]  /*0ac0*/  LDC R21, c[0x0][0x638] ;  /* 0x00018e00ff157b82 */ /* 0x000e220000000800 */
[----:B------:R-:W-:Y:S01]  /*0ad0*/  SHF.L.U32 R10, R7, R24, RZ ;  /* 0x00000018070a7219 */ /* 0x000fe200000006ff */
[----:B------:R-:W-:-:S06]  /*0ae0*/  IMAD.MOV.U32 R4, RZ, RZ, R30 ;  /* 0x000000ffff047224 */ /* 0x000fcc00078e001e */
[----:B------:R-:W0:Y:S01]  /*0af0*/  LDC R57, c[0x0][0x610] ;  /* 0x00018400ff397b82 */ /* 0x000e220000000800 */
[----:B---34-:R-:W-:Y:S05]  /*0b00*/  @!P0 BRA `(.L_x_7) ;  /* 0x0000000000288947 */ /* 0x018fea0003800000 */
[----:B------:R-:W3:Y:S02]  /*0b10*/  LDC R9, c[0x0][0x64c] ;  /* 0x00019300ff097b82 */ /* 0x000ee40000000800 */
[----:B---3--:R-:W-:-:S05]  /*0b20*/  IADD3 R9, P0, R30, R9, RZ ;  /* 0x000000091e097210 */ /* 0x008fca0007f1e0ff */
        /* <DEDUP_REMOVED lines=8> */
.L_x_7:
[----:B-1----:R-:W-:Y:S01]  /*0bb0*/  SHF.R.U64 R4, R4, R15, R5 ;  /* 0x0000000f04047219 */ /* 0x002fe20000001205 */
[----:B--2---:R-:W-:Y:S01]  /*0bc0*/  VIADD R5, R22, 0xffffffff ;  /* 0xffffffff16057836 */ /* 0x004fe20000000000 */
[----:B------:R-:W-:Y:S01]  /*0bd0*/  LOP3.LUT R11, R28, R11, RZ, 0xc0, !PT ;  /* 0x0000000b1c0b7212 */ /* 0x000fe200078ec0ff */
[----:B------:R-:W-:Y:S02]  /*0be0*/  IMAD.MOV R12, RZ, RZ, -R12 ;  /* 0x000000ffff0c7224 */ /* 0x000fe400078e0a0c */
[----:B------:R-:W-:Y:S02]  /*0bf0*/  IMAD.MOV R6, RZ, RZ, -R4 ;  /* 0x000000ffff067224 */ /* 0x000fe400078e0a04 */
[----:B------:R-:W-:Y:S01]  /*0c00*/  IMAD R11, R10, R4, R11 ;  /* 0x000000040a0b7224 */ /* 0x000fe200078e020b */
[----:B------:R-:W-:Y:S01]  /*0c10*/  LOP3.LUT R4, R20, R5, RZ, 0xc0, !PT ;  /* 0x0000000514047212 */ /* 0x000fe200078ec0ff */
[----:B------:R-:W-:Y:S02]  /*0c20*/  @P3 IMAD R0, R14, R12, R3 ;  /* 0x0000000c0e003224 */ /* 0x000fe400078e0203 */
[----:B0-----:R-:W-:-:S02]  /*0c30*/  IMAD R3, R6, R21, R30 ;  /* 0x0000001506037224 */ /* 0x001fc400078e021e */
[----:B------:R-:W-:Y:S02]  /*0c40*/  IMAD R57, R11, R57, R0 ;  /* 0x000000390b397224 */ /* 0x000fe400078e0200 */
[----:B------:R-:W-:Y:S02]  /*0c50*/  IMAD R4, R3, R22, R4 ;  /* 0x0000001603047224 */ /* 0x000fe400078e0204 */
[----:B------:R-:W-:-:S03]  /*0c60*/  IMAD.MOV.U32 R0, RZ, RZ, 0x1 ;  /* 0x00000001ff007424 */ /* 0x000fc600078e00ff */
[----:B------:R-:W-:Y:S02]  /*0c70*/  SEL R58, R4, R57, !P3 ;  /* 0x00000039043a7207 */ /* 0x000fe40005800000 */
[----:B------:R-:W-:-:S07]  /*0c80*/  SEL R57, R57, R4, !P3 ;  /* 0x0000000439397207 */ /* 0x000fce0005800000 */
.L_x_5:
[----:B------:R-:W-:-:S08]  /*0c90*/  NOP ;  /* 0x0000000000007918 */ /* 0x000fd00000000000 */
[----:B------:R-:W0:Y:S02]  /*0ca0*/  USETMAXREG.TRY_ALLOC.CTAPOOL UP0, 0xe8 ;  /* 0x000000e8000079c8 */ /* 0x000e240008000600 */
[----:B0-----:R-:W-:-:S13]  /*0cb0*/  PLOP3.LUT P0, PT, PT, PT, UP0, 0x80, 0x0 ;  /* 0x000000000000781c */ /* 0x001fda0003f0f008 */
[----:B------:R-:W-:Y:S05]  /*0cc0*/  @!P0 BRA `(.L_x_5) ;  /* 0xfffffffc00f08947 */ /* 0x000fea000383ffff */
[----:B------:R-:W-:Y:S01]  /*0cd0*/  ULDC.64 UR4, c[0x0][0x598] ;  /* 0x0001660000047ab9 */ /* 0x000fe20000000a00 */
[----:B------:R-:W-:Y:S01]  /*0ce0*/  ULDC.64 UR36, c[0x0][0x208] ;  /* 0x0000820000247ab9 */ /* 0x000fe20000000a00 */
[----:B------:R-:W-:-:S04]  /*0cf0*/  ISETP.NE.U32.AND P0, PT, RZ, UR4, PT ;  /* 0x00000004ff007c0c */ /* 0x000fc8000bf05070 */
[----:B------:R-:W-:-:S13]  /*0d00*/  ISETP.NE.AND.EX P0, PT, RZ, UR5, PT, P0 ;  /* 0x00000005ff007c0c */ /* 0x000fda000bf05300 */
[----:B------:R-:W-:Y:S05]  /*0d10*/  @!P0 BRA `(.L_x_8) ;  /* 0x00000000001c8947 */ /* 0x000fea0003800000 */
[----:B------:R-:W0:Y:S02]  /*0d20*/  LDC.64 R4, c[0x0][0x598] ;  /* 0x00016600ff047b82 */ /* 0x000e240000000a00 */
[----:B0-----:R-:W2:Y:S02]  /*0d30*/  LDG.E.64 R4, desc[UR36][R4.64] ;  /* 0x0000002404047981 */ /* 0x001ea4000c1e1b00 */
[----:B--2---:R-:W-:-:S04]  /*0d40*/  ISETP.NE.U32.AND P0, PT, R4, RZ, PT ;  /* 0x000000ff0400720c */ /* 0x004fc80003f05070 */
[----:B------:R-:W-:-:S13]  /*0d50*/  ISETP.NE.AND.EX P0, PT, R5, RZ, PT, P0 ;  /* 0x000000ff0500720c */ /* 0x000fda0003f05300 */
[----:B------:R-:W-:Y:S05]  /*0d60*/  @!P0 BRA `(.L_x_8) ;  /* 0x0000000000088947 */ /* 0x000fea0003800000 */
[----:B------:R0:W5:Y:S01]  /*0d70*/  LD.E R59, desc[UR36][R4.64] ;  /* 0x00000024043b7980 */ /* 0x000162000c101900 */
[----:B------:R-:W-:Y:S05]  /*0d80*/  BRA `(.L_x_9) ;  /* 0x0000000000247947 */ /* 0x000fea0003800000 */
.L_x_8:
[----:B------:R-:W-:Y:S02]  /*0d90*/  ULDC.64 UR4, c[0x0][0x588] ;  /* 0x0001620000047ab9 */ /* 0x000fe40000000a00 */
[----:B------:R-:W-:-:S04]  /*0da0*/  ISETP.NE.U32.AND P0, PT, RZ, UR4, PT ;  /* 0x00000004ff007c0c */ /* 0x000fc8000bf05070 */
[----:B------:R-:W-:-:S13]  /*0db0*/  ISETP.NE.AND.EX P0, PT, RZ, UR5, PT, P0 ;  /* 0x00000005ff007c0c */ /* 0x000fda000bf05300 */
[----:B------:R-:W-:Y:S05]  /*0dc0*/  @!P0 BRA `(.L_x_10) ;  /* 0x00000000000c8947 */ /* 0x000fea0003800000 */
[----:B------:R-:W0:Y:S02]  /*0dd0*/  LDC.64 R4, c[0x0][0x588] ;  /* 0x00016200ff047b82 */ /* 0x000e240000000a00 */
[----:B0-----:R1:W5:Y:S01]  /*0de0*/  LDG.E R59, desc[UR36][R4.64] ;  /* 0x00000024043b7981 */ /* 0x001362000c1e1900 */
[----:B------:R-:W-:Y:S05]  /*0df0*/  BRA `(.L_x_9) ;  /* 0x0000000000087947 */ /* 0x000fea0003800000 */
.L_x_10:
[----:B------:R-:W-:Y:S02]  /*0e00*/  ULDC UR4, c[0x0][0x580] ;  /* 0x0001600000047ab9 */ /* 0x000fe40000000800 */
[----:B------:R-:W-:-:S07]  /*0e10*/  IMAD.U32 R59, RZ, RZ, UR4 ;  /* 0x00000004ff3b7e24 */ /* 0x000fce000f8e00ff */
.L_x_9:
[----:B------:R-:W-:Y:S02]  /*0e20*/  ULDC.64 UR4, c[0x0][0x5a0] ;  /* 0x0001680000047ab9 */ /* 0x000fe40000000a00 */
[----:B------:R-:W-:-:S04]  /*0e30*/  ISETP.NE.U32.AND P0, PT, RZ, UR4, PT ;  /* 0x00000004ff007c0c */ /* 0x000fc8000bf05070 */
[----:B------:R-:W-:-:S13]  /*0e40*/  ISETP.NE.AND.EX P0, PT, RZ, UR5, PT, P0 ;  /* 0x00000005ff007c0c */ /* 0x000fda000bf05300 */
[----:B------:R-:W-:Y:S05]  /*0e50*/  @!P0 BRA `(.L_x_11) ;  /* 0x00000000001c8947 */ /* 0x000fea0003800000 */
[----:B01----:R-:W0:Y:S02]  /*0e60*/  LDC.64 R4, c[0x0][0x5a0] ;  /* 0x00016800ff047b82 */ /* 0x003e240000000a00 */
[----:B0-----:R-:W2:Y:S02]  /*0e70*/  LDG.E.64 R4, desc[UR36][R4.64] ;  /* 0x0000002404047981 */ /* 0x001ea4000c1e1b00 */
[----:B--2---:R-:W-:-:S04]  /*0e80*/  ISETP.NE.U32.AND P0, PT, R4, RZ, PT ;  /* 0x000000ff0400720c */ /* 0x004fc80003f05070 */
[----:B------:R-:W-:-:S13]  /*0e90*/  ISETP.NE.AND.EX P0, PT, R5, RZ, PT, P0 ;  /* 0x000000ff0500720c */ /* 0x000fda0003f05300 */
[----:B------:R-:W-:Y:S05]  /*0ea0*/  @!P0 BRA `(.L_x_11) ;  /* 0x0000000000088947 */ /* 0x000fea0003800000 */
[----:B------:R0:W5:Y:S01]  /*0eb0*/  LD.E R60, desc[UR36][R4.64] ;  /* 0x00000024043c7980 */ /* 0x000162000c101900 */
[----:B------:R-:W-:Y:S05]  /*0ec0*/  BRA `(.L_x_12) ;  /* 0x0000000000247947 */ /* 0x000fea0003800000 */
.L_x_11:
[----:B------:R-:W-:Y:S02]  /*0ed0*/  ULDC.64 UR4, c[0x0][0x590] ;  /* 0x0001640000047ab9 */ /* 0x000fe40000000a00 */
[----:B------:R-:W-:-:S04]  /*0ee0*/  ISETP.NE.U32.AND P0, PT, RZ, UR4, PT ;  /* 0x00000004ff007c0c */ /* 0x000fc8000bf05070 */
[----:B------:R-:W-:-:S13]  /*0ef0*/  ISETP.NE.AND.EX P0, PT, RZ, UR5, PT, P0 ;  /* 0x00000005ff007c0c */ /* 0x000fda000bf05300 */
[----:B------:R-:W-:Y:S05]  /*0f00*/  @!P0 BRA `(.L_x_13) ;  /* 0x00000000000c8947 */ /* 0x000fea0003800000 */
[----:B------:R-:W2:Y:S02]  /*0f10*/  LDC.64 R60, c[0x0][0x590] ;  /* 0x00016400ff3c7b82 */ /* 0x000ea40000000a00 */
[----:B--2---:R2:W5:Y:S01]  /*0f20*/  LDG.E R60, desc[UR36][R60.64] ;  /* 0x000000243c3c7981 */ /* 0x004562000c1e1900 */
[----:B------:R-:W-:Y:S05]  /*0f30*/  BRA `(.L_x_12) ;  /* 0x0000000000087947 */ /* 0x000fea0003800000 */
.L_x_13:
[----:B------:R-:W-:Y:S02]  /*0f40*/  ULDC UR4, c[0x0][0x584] ;  /* 0x0001610000047ab9 */ /* 0x000fe40000000800 */
[----:B------:R-:W-:-:S07]  /*0f50*/  IMAD.U32 R60, RZ, RZ, UR4 ;  /* 0x00000004ff3c7e24 */ /* 0x000fce000f8e00ff */
.L_x_12:
[----:B------:R-:W-:-:S13]  /*0f60*/  LOP3.LUT P0, RZ, R0, 0xff, RZ, 0xc0, !PT ;  /* 0x000000ff00ff7812 */ /* 0x000fda000780c0ff */
[----:B------:R-:W-:Y:S05]  /*0f70*/  @!P0 EXIT ;  /* 0x000000000000894d */ /* 0x000fea0003800000 */
[----:B------:R-:W-:Y:S01]  /*0f80*/  ULDC UR4, c[0x0][0x28c] ;  /* 0x0000a30000047ab9 */ /* 0x000fe20000000800 */
[----:B------:R-:W-:Y:S01]  /*0f90*/  UMOV UR38, URZ ;  /* 0x0000003f00267c82 */ /* 0x000fe20008000000 */
[----:B------:R-:W-:Y:S01]  /*0fa0*/  UIADD3 UR4, UR4, 0x7f, URZ ;  /* 0x0000007f04047890 */ /* 0x000fe2000fffe03f */
[----:B------:R-:W-:-:S03]  /*0fb0*/  UMOV UR39, URZ ;  /* 0x0000003f00277c82 */ /* 0x000fc60008000000 */
[----:B------:R-:W-:-:S04]  /*0fc0*/  USHF.R.S32.HI UR5, URZ, 0x1f, UR4 ;  /* 0x0000001f3f057899 */ /* 0x000fc80008011404 */
[----:B------:R-:W-:-:S04]  /*0fd0*/  ULEA.HI UR5, UR5, UR4, URZ, 0x7 ;  /* 0x0000000405057291 */ /* 0x000fc8000f8f383f */
[----:B------:R-:W-:-:S12]  /*0fe0*/  USHF.R.S32.HI UR40, URZ, 0x7, UR5 ;  /* 0x000000073f287899 */ /* 0x000fd80008011405 */
.L_x_110:
[----:B---3--:R-:W3:Y:S01]  /*0ff0*/  S2R R3, SR_CgaCtaId ;  /* 0x0000000000037919 */ /* 0x008ee20000008800 */
[----:B------:R-:W-:-:S04]  /*1000*/  MOV R0, 0x400 ;  /* 0x0000040000007802 */ /* 0x000fc80000000f00 */
[----:B---3--:R-:W-:-:S05]  /*1010*/  LEA R0, R3, R0, 0x18 ;  /* 0x0000000003007211 */ /* 0x008fca00078ec0ff */
[----:B------:R-:W-:-:S05]  /*1020*/  VIADD R0, R0, 0x800 ;  /* 0x0000080000007836 */ /* 0x000fca0000000000 */
[----:B------:R-:W-:-:S13]  /*1030*/  LOP3.LUT P0, RZ, R0, 0x3ff, RZ, 0xc0, !PT ;  /* 0x000003ff00ff7812 */ /* 0x000fda000780c0ff */
[----:B0---4-:R-:W-:Y:S05]  /*1040*/  @!P0 BRA `(.L_x_14) ;  /* 0x0000000000408947 */ /* 0x011fea0003800000 */
[----:B------:R-:W-:Y:S01]  /*1050*/  MOV R0, 0x0 ;  /* 0x0000000000007802 */ /* 0x000fe20000000f00 */
[----:B------:R-:W-:Y:S01]  /*1060*/  ULDC.64 UR4, c[0x4][0x70] ;  /* 0x01001c0000047ab9 */ /* 0x000fe20000000a00 */
[----:B------:R-:W-:Y:S01]  /*1070*/  ULDC.64 UR6, c[0x4][0x8] ;  /* 0x0100020000067ab9 */ /* 0x000fe20000000a00 */
[----:B01----:R-:W-:Y:S01]  /*1080*/  IMAD.U32 R4, RZ, RZ, UR4 ;  /* 0x00000004ff047e24 */ /* 0x003fe2000f8e00ff */
[----:B------:R0:W1:Y:S01]  /*1090*/  LDC.64 R14, c[0x4][R0] ;  /* 0x01000000000e7b82 */ /* 0x0000620000000a00 */
[----:B------:R-:W-:Y:S01]  /*10a0*/  IMAD.U32 R5, RZ, RZ, UR5 ;  /* 0x00000005ff057e24 */ /* 0x000fe2000f8e00ff */
[----:B------:R-:W-:Y:S01]  /*10b0*/  ULDC.64 UR4, c[0x4][0x78] ;  /* 0x01001e0000047ab9 */ /* 0x000fe20000000a00 */
[----:B------:R-:W-:Y:S02]  /*10c0*/  IMAD.U32 R10, RZ, RZ, UR6 ;  /* 0x00000006ff0a7e24 */ /* 0x000fe4000f8e00ff */
[----:B------:R-:W-:Y:S02]  /*10d0*/  IMAD.U32 R6, RZ, RZ, UR4 ;  /* 0x00000004ff067e24 */ /* 0x000fe4000f8e00ff */
[----:B------:R-:W-:-:S02]  /*10e0*/  IMAD.U32 R7, RZ, RZ, UR5 ;  /* 0x00000005ff077e24 */ /* 0x000fc4000f8e00ff */
[----:B------:R-:W-:Y:S02]  /*10f0*/  IMAD.U32 R11, RZ, RZ, UR7 ;  /* 0x00000007ff0b7e24 */ /* 0x000fe4000f8e00ff */
[----:B------:R-:W-:Y:S02]  /*1100*/  IMAD.MOV.U32 R8, RZ, RZ, 0x70 ;  /* 0x00000070ff087424 */ /* 0x000fe400078e00ff */
[----:B------:R-:W-:Y:S02]  /*1110*/  IMAD.MOV.U32 R12, RZ, RZ, 0x1 ;  /* 0x00000001ff0c7424 */ /* 0x000fe400078e00ff */
[----:B0-----:R-:W-:-:S07]  /*1120*/  IMAD.MOV.U32 R13, RZ, RZ, RZ ;  /* 0x000000ffff0d7224 */ /* 0x001fce00078e00ff */
[----:B------:R-:W-:-:S07]  /*1130*/  LEPC R20, `(.L_x_14) ;  /* 0x000000001014794e */ /* 0x000fce0000000000 */
[----:B-12--5:R-:W-:Y:S05]  /*1140*/  CALL.ABS.NOINC R14 ;  /* 0x000000000e007343 */ /* 0x026fea0003c00000 */
.L_x_14:
[----:B------:R-:W3:Y:S01]  /*1150*/  S2R R3, SR_CgaCtaId ;  /* 0x0000000000037919 */ /* 0x000ee20000008800 */
[----:B------:R-:W-:-:S04]  /*1160*/  MOV R0, 0x400 ;  /* 0x0000040000007802 */ /* 0x000fc80000000f00 */
[----:B---3--:R-:W-:-:S05]  /*1170*/  LEA R0, R3, R0, 0x18 ;  /* 0x0000000003007211 */ /* 0x008fca00078ec0ff */
[----:B------:R-:W-:-:S05]  /*1180*/  VIADD R24, R0, 0x24800 ;  /* 0x0002480000187836 */ /* 0x000fca0000000000 */
[----:B------:R-:W-:-:S13]  /*1190*/  LOP3.LUT P0, RZ, R24, 0x3ff, RZ, 0xc0, !PT ;  /* 0x000003ff18ff7812 */ /* 0x000fda000780c0ff */
[----:B------:R-:W-:Y:S05]  /*11a0*/  @!P0 BRA `(.L_x_15) ;  /* 0x00000000007c8947 */ /* 0x000fea0003800000 */
        /* <DEDUP_REMOVED lines=16> */
.L_x_16:
[----:B------:R-:W0:Y:S01]  /*12b0*/  LDC.64 R22, c[0x4][R22] ;  /* 0x0100000016167b82 */ /* 0x000e220000000a00 */
[----:B------:R-:W-:Y:S01]  /*12c0*/  ULDC.64 UR4, c[0x4][0x70] ;  /* 0x01001c0000047ab9 */ /* 0x000fe20000000a00 */
[----:B------:R-:W-:Y:S01]  /*12d0*/  ULDC.64 UR6, c[0x4][0x10] ;  /* 0x0100040000067ab9 */ /* 0x000fe20000000a00 */
[----:B------:R-:W-:Y:S02]  /*12e0*/  IMAD.U32 R4, RZ, RZ, UR4 ;  /* 0x00000004ff047e24 */ /* 0x000fe4000f8e00ff */
        /* <DEDUP_REMOVED lines=8> */
[----:B------:R-:W-:-:S07]  /*1370*/  IMAD.MOV.U32 R13, RZ, RZ, RZ ;  /* 0x000000ffff0d7224 */ /* 0x000fce00078e00ff */
[----:B------:R-:W-:-:S07]  /*1380*/  LEPC R20, `(.L_x_15) ;  /* 0x000000001014794e */ /* 0x000fce0000000000 */
[----:B0-----:R-:W-:Y:S05]  /*1390*/  CALL.ABS.NOINC R22 ;  /* 0x0000000016007343 */ /* 0x001fea0003c00000 */
.L_x_15:
[----:B------:R-:W-:Y:S01]  /*13a0*/  UMOV UR4, 0xffffffff ;  /* 0xffffffff00047882 */ /* 0x000fe20000000000 */
[----:B------:R-:W-:Y:S02]  /*13b0*/  LOP3.LUT R0, R19, 0x1, RZ, 0xfc, !PT ;  /* 0x0000000113007812 */ /* 0x000fe400078efcff */
[----:B------:R-:W-:Y:S02]  /*13c0*/  LOP3.LUT R13, R18, 0x80, RZ, 0xc0, !PT ;  /* 0x00000080120d7812 */ /* 0x000fe400078ec0ff */
[----:B------:R-:W-:Y:S02]  /*13d0*/  ISETP.NE.AND P0, PT, R0, 0x3, PT ;  /* 0x000000030000780c */ /* 0x000fe40003f05270 */
[----:B------:R-:W-:Y:S01]  /*13e0*/  SHF.R.U32.HI R13, RZ, 0x7, R13 ;  /* 0x00000007ff0d7819 */ /* 0x000fe2000001160d */
[----:B------:R-:W-:Y:S10]  /*13f0*/  BRA.DIV UR4, `(.L_x_17) ;  /* 0x0000006604347947 */ /* 0x000ff4000b800000 */
.L_x_143:
[----:B------:R-:W-:Y:S05]  /*1400*/  @!P0 BRA `(.L_x_18) ;  /* 0x0000000000048947 */ /* 0x000fea0003800000 */
[----:B------:R-:W-:Y:S01]  /*1410*/  BPT.TRAP 0x1 ;  /* 0x000000040000795c */ /* 0x000fe20000300000 */
.L_x_18:
[----:B------:R-:W3:Y:S01]  /*1420*/  S2UR UR5, SR_CgaCtaId ;  /* 0x00000000000579c3 */ /* 0x000ee20000008800 */
[----:B------:R-:W-:Y:S01]  /*1430*/  UMOV UR4, 0x400 ;  /* 0x0000040000047882 */ /* 0x000fe20000000000 */
[----:B------:R-:W-:Y:S02]  /*1440*/  IMAD.U32 R3, RZ, RZ, UR38 ;  /* 0x00000026ff037e24 */ /* 0x000fe4000f8e00ff */
[----:B01----:R-:W-:-:S03]  /*1450*/  IMAD.U32 R5, RZ, RZ, UR39 ;  /* 0x00000027ff057e24 */ /* 0x003fc6000f8e00ff */
[----:B------:R-:W-:Y:S01]  /*1460*/  SHF.L.U32 R3, R3, 0x1f, RZ ;  /* 0x0000001f03037819 */ /* 0x000fe200000006ff */
[----:B---3--:R-:W-:-:S06]  /*1470*/  ULEA UR4, UR5, UR4, 0x18 ;  /* 0x0000000405047291 */ /* 0x008fcc000f8ec03f */
[----:B------:R-:W-:-:S04]  /*1480*/  IMAD.U32 R0, RZ, RZ, UR4 ;  /* 0x00000004ff007e24 */ /* 0x000fc8000f8e00ff */
[----:B------:R-:W-:-:S04]  /*1490*/  IMAD R4, R5, 0x8, R0 ;  /* 0x0000000805047824 */ /* 0x000fc800078e0200 */
[----:B------:R0:W1:Y:S01]  /*14a0*/  SYNCS.PHASECHK.TRANS64.TRYWAIT P1, [R4+URZ], R3 ;  /* 0x00000003040075a7 */ /* 0x000062000802017f */
[----:B------:R-:W-:Y:S05]  /*14b0*/  @!P0 BRA `(.L_x_19) ;  /* 0x0000000000048947 */ /* 0x000fea0003800000 */
[----:B------:R-:W-:Y:S01]  /*14c0*/  BPT.TRAP 0x1 ;  /* 0x000000040000795c */ /* 0x000fe20000300000 */
.L_x_19:
[----:B-1----:R-:W-:Y:S05]  /*14d0*/  @P1 BRA `(.L_x_20) ;  /* 0x0000000000081947 */ /* 0x002fea0003800000 */
[----:B------:R-:W1:Y:S02]  /*14e0*/  SYNCS.PHASECHK.TRANS64.TRYWAIT P1, [R4+URZ], R3 ;  /* 0x00000003040075a7 */ /* 0x000e64000802017f */
[----:B-1----:R-:W-:Y:S05]  /*14f0*/  @!P1 BRA `(.L_x_21) ;  /* 0x0000006400109947 */ /* 0x002fea0003800000 */
.L_x_20:
[----:B------:R-:W-:-:S04]  /*1500*/  UIADD3 UR4, UR39, 0x1, URZ ;  /* 0x0000000127047890 */ /* 0x000fc8000fffe03f */
[----:B------:R-:W-:Y:S02]  /*1510*/  UISETP.NE.AND UP0, UPT, UR4, 0x9, UPT ;  /* 0x000000090400788c */ /* 0x000fe4000bf05270 */
[----:B01----:R-:W-:Y:S02]  /*1520*/  IMAD.U32 R3, RZ, RZ, UR4 ;  /* 0x00000004ff037e24 */ /* 0x003fe4000f8e00ff */
[----:B------:R-:W-:Y:S02]  /*1530*/  USEL UR4, URZ, 0x1, UP0 ;  /* 0x000000013f047887 */ /* 0x000fe40008000000 */
[----:B------:R-:W-:Y:S02]  /*1540*/  PLOP3.LUT P1, PT, PT, PT, UP0, 0x80, 0x0 ;  /* 0x000000000000781c */ /* 0x000fe40003f2f008 */
[----:B------:R-:W-:Y:S02]  /*1550*/  ULOP3.LUT UR4, UR38, UR4, URZ, 0x3c, !UPT ;  /* 0x0000000426047292 */ /* 0x000fe4000f8e3c3f */
[----:B------:R-:W-:-:S04]  /*1560*/  SEL R3, R3, RZ, P1 ;  /* 0x000000ff03037207 */ /* 0x000fc80000800000 */
[----:B------:R-:W-:Y:S01]  /*1570*/  IMAD.U32 R76, RZ, RZ, UR4 ;  /* 0x00000004ff4c7e24 */ /* 0x000fe2000f8e00ff */
[----:B------:R-:W-:Y:S06]  /*1580*/  @!P0 BRA `(.L_x_22) ;  /* 0x0000000000048947 */ /* 0x000fec0003800000 */
[----:B------:R-:W-:Y:S01]  /*1590*/  BPT.TRAP 0x1 ;  /* 0x000000040000795c */ /* 0x000fe20000300000 */
.L_x_22:
[C---:B------:R-:W-:Y:S01]  /*15a0*/  IMAD.SHL.U32 R7, R18.reuse, 0x200, RZ ;  /* 0x0000020012077824 */ /* 0x040fe200078e00ff */
[C---:B------:R-:W-:Y:S01]  /*15b0*/  LOP3.LUT R5, R18.reuse, 0x2, RZ, 0xc0, !PT ;  /* 0x0000000212057812 */ /* 0x040fe200078ec0ff */
[----:B------:R-:W-:Y:S01]  /*15c0*/  USHF.L.U32 UR4, UR39, 0xe, URZ ;  /* 0x0000000e27047899 */ /* 0x000fe2000800063f */
[----:B------:R-:W-:Y:S01]  /*15d0*/  SHF.R.U32.HI R4, RZ, 0x2, R18 ;  /* 0x00000002ff047819 */ /* 0x000fe20000011612 */
[----:B------:R-:W-:Y:S01]  /*15e0*/  IMAD.U32 R30, RZ, RZ, UR40 ;  /* 0x00000028ff1e7e24 */ /* 0x000fe2000f8e00ff */
[C---:B------:R-:W-:Y:S01]  /*15f0*/  LOP3.LUT R6, R18.reuse, 0xe0, RZ, 0xc0, !PT ;  /* 0x000000e012067812 */ /* 0x040fe200078ec0ff */
[----:B------:R-:W-:Y:S01]  /*1600*/  IMAD.SHL.U32 R9, R5, 0x200, RZ ;  /* 0x0000020005097824 */ /* 0x000fe200078e00ff */
[----:B------:R-:W-:Y:S01]  /*1610*/  LOP3.LUT R7, R7, 0x200, RZ, 0xc0, !PT ;  /* 0x0000020007077812 */ /* 0x000fe200078ec0ff */
[----:B------:R-:W-:Y:S01]  /*1620*/  IMAD.SHL.U32 R5, R18, 0x40, RZ ;  /* 0x0000004012057824 */ /* 0x000fe200078e00ff */
[----:B------:R-:W-:Y:S02]  /*1630*/  LOP3.LUT R4, R4, 0x7, RZ, 0xc0, !PT ;  /* 0x0000000704047812 */ /* 0x000fe400078ec0ff */
[----:B------:R-:W-:Y:S01]  /*1640*/  LEA.HI R6, R6, R7, RZ, 0x1f ;  /* 0x0000000706067211 */ /* 0x000fe200078ff8ff */
[----:B------:R-:W-:Y:S01]  /*1650*/  IMAD R7, R3, 0x8, R0 ;  /* 0x0000000803077824 */ /* 0x000fe200078e0200 */
[----:B------:R-:W-:-:S02]  /*1660*/  LOP3.LUT R4, R9, 0xfffffe00, R4, 0xe2, !PT ;  /* 0xfffffe0009047812 */ /* 0x000fc400078ee204 */
[----:B------:R-:W-:Y:S01]  /*1670*/  LOP3.LUT R5, R6, 0x40, R5, 0x78, !PT ;  /* 0x0000004006057812 */ /* 0x000fe200078e7805 */
[----:B------:R-:W-:Y:S01]  /*1680*/  IMAD.MOV.U32 R6, RZ, RZ, 0x120 ;  /* 0x00000120ff067424 */ /* 0x000fe200078e00ff */
[----:B------:R-:W-:Y:S02]  /*1690*/  R2P PR, R18, 0x60 ;  /* 0x0000006012007804 */ /* 0x000fe40000000000 */
[----:B------:R-:W-:Y:S01]  /*16a0*/  LOP3.LUT R5, R4, R5, RZ, 0xfc, !PT ;  /* 0x0000000504057212 */ /* 0x000fe200078efcff */
[----:B------:R-:W-:Y:S01]  /*16b0*/  IMAD.MOV.U32 R4, RZ, RZ, 0x90 ;  /* 0x00000090ff047424 */ /* 0x000fe200078e00ff */
[----:B------:R-:W-:Y:S02]  /*16c0*/  SHF.L.U32 R78, R76, 0x1f, RZ ;  /* 0x0000001f4c4e7819 */ /* 0x000fe400000006ff */
[----:B------:R-:W-:Y:S02]  /*16d0*/  LOP3.LUT R9, R5, UR4, RZ, 0xfc, !PT ;  /* 0x0000000405097c12 */ /* 0x000fe4000f8efcff */
[----:B------:R-:W-:Y:S01]  /*16e0*/  SEL R4, R4, 0x70, !P5 ;  /* 0x0000007004047807 */ /* 0x000fe20006800000 */
[----:B------:R0:W1:Y:S01]  /*16f0*/  SYNCS.PHASECHK.TRANS64.TRYWAIT P1, [R7+URZ], R78 ;  /* 0x0000004e070075a7 */ /* 0x000062000802017f */
[----:B------:R-:W-:Y:S01]  /*1700*/  SEL R6, R6, 0xe0, !P6 ;  /* 0x000000e006067807 */ /* 0x000fe20007000000 */
[----:B------:R-:W-:-:S07]  /*1710*/  IMAD.IADD R9, R0, 0x1, R9 ;  /* 0x0000000100097824 */ /* 0x000fce00078e0209 */
[----:B------:R-:W-:Y:S05]  /*1720*/  WARPSYNC.ALL ;  /* 0x0000000000007948 */ /* 0x000fea0003800000 */
[C---:B------:R-:W-:Y:S01]  /*1730*/  IMAD.IADD R62, R9.reuse, 0x1, R4 ;  /* 0x00000001093e7824 */ /* 0x040fe200078e0204 */
[----:B------:R-:W-:Y:S01]  /*1740*/  LDS.U8 R8, [R9+0x800] ;  /* 0x0008000009087984 */ /* 0x000fe20000000000 */
[----:B------:R-:W-:Y:S01]  /*1750*/  IMAD.IADD R77, R9, 0x1, R6 ;  /* 0x00000001094d7824 */ /* 0x000fe200078e0206 */
[----:B------:R-:W-:Y:S02]  /*1760*/  ISETP.NE.AND P2, PT, R30, 0x1, PT ;  /* 0x000000011e00780c */ /* 0x000fe40003f45270 */
[----:B------:R-:W-:Y:S01]  /*1770*/  LDS.U8 R10, [R9+0x808] ;  /* 0x00080800090a7984 */ /* 0x000fe20000000000 */
[----:B------:R-:W-:-:S03]  /*1780*/  IMAD.IADD R72, R4, 0x1, R77 ;  /* 0x0000000104487824 */ /* 0x000fc600078e024d */
[----:B------:R-:W-:Y:S04]  /*1790*/  LDS.U8 R12, [R9+0x1000] ;  /* 0x00100000090c7984 */ /* 0x000fe80000000000 */
[----:B------:R-:W-:Y:S04]  /*17a0*/  LDS.U8 R14, [R9+0x1008] ;  /* 0x00100800090e7984 */ /* 0x000fe80000000000 */
[----:B------:R-:W-:Y:S04]  /*17b0*/  LDS.U8 R20, [R9+0x1800] ;  /* 0x0018000009147984 */ /* 0x000fe80000000000 */
[----:B------:R-:W-:Y:S04]  /*17c0*/  LDS.U8 R22, [R9+0x1808] ;  /* 0x0018080009167984 */ /* 0x000fe80000000000 */
[----:B------:R-:W-:Y:S04]  /*17d0*/  LDS.U8 R26, [R9+0x2000] ;  /* 0x00200000091a7984 */ /* 0x000fe80000000000 */
[----:B------:R-:W-:Y:S04]  /*17e0*/  LDS.U8 R28, [R9+0x2008] ;  /* 0x00200800091c7984 */ /* 0x000fe80000000000 */
[----:B------:R-:W3:Y:S04]  /*17f0*/  LDS.U8 R11, [R62+0x800] ;  /* 0x000800003e0b7984 */ /* 0x000ee80000000000 */
[----:B------:R-:W4:Y:S04]  /*1800*/  LDS.U8 R21, [R62+0x808] ;  /* 0x000808003e157984 */ /* 0x000f280000000000 */
[----:B------:R-:W2:Y:S04]  /*1810*/  LDS.U8 R25, [R62+0x1000] ;  /* 0x001000003e197984 */ /* 0x000ea80000000000 */
[----:B------:R-:W0:Y:S04]  /*1820*/  LDS.U8 R31, [R62+0x1008] ;  /* 0x001008003e1f7984 */ /* 0x000e280000000000 */
[----:B------:R-:W1:Y:S04]  /*1830*/  LDS.U8 R35, [R62+0x1800] ;  /* 0x001800003e237984 */ /* 0x000e680000000000 */
[----:B------:R-:W1:Y:S04]  /*1840*/  LDS.U8 R41, [R62+0x1808] ;  /* 0x001808003e297984 */ /* 0x000e680000000000 */
[----:B------:R-:W1:Y:S04]  /*1850*/  LDS.U8 R45, [R62+0x2000] ;  /* 0x002000003e2d7984 */ /* 0x000e680000000000 */
[----:B------:R-:W1:Y:S04]  /*1860*/  LDS.U8 R51, [R62+0x2008] ;  /* 0x002008003e337984 */ /* 0x000e680000000000 */
[----:B------:R-:W1:Y:S04]  /*1870*/  LDS.U8 R13, [R77+0x800] ;  /* 0x000800004d0d7984 */ /* 0x000e680000000000 */
[----:B------:R-:W1:Y:S04]  /*1880*/  LDS.U8 R23, [R77+0x808] ;  /* 0x000808004d177984 */ /* 0x000e680000000000 */
[----:B------:R-:W1:Y:S01]  /*1890*/  LDS.U8 R27, [R77+0x1000] ;  /* 0x001000004d1b7984 */ /* 0x000e620000000000 */
[----:B---3--:R-:W-:-:S03]  /*18a0*/  PRMT R8, R11, 0x7604, R8 ;  /* 0x000076040b087816 */ /* 0x008fc60000000008 */
[----:B------:R-:W3:Y:S01]  /*18b0*/  LDS.U8 R33, [R77+0x1008] ;  /* 0x001008004d217984 */ /* 0x000ee20000000000 */
[----:B----4-:R-:W-:-:S03]  /*18c0*/  PRMT R10, R21, 0x7604, R10 ;  /* 0x00007604150a7816 */ /* 0x010fc6000000000a */
[----:B------:R-:W4:Y:S01]  /*18d0*/  LDS.U8 R37, [R77+0x1800] ;  /* 0x001800004d257984 */ /* 0x000f220000000000 */
[----:B--2---:R-:W-:-:S03]  /*18e0*/  PRMT R12, R25, 0x7604, R12 ;  /* 0x00007604190c7816 */ /* 0x004fc6000000000c */
[----:B------:R-:W2:Y:S01]  /*18f0*/  LDS.U8 R43, [R77+0x1808] ;  /* 0x001808004d2b7984 */ /* 0x000ea20000000000 */
[----:B0-----:R-:W-:-:S03]  /*1900*/  PRMT R14, R31, 0x7604, R14 ;  /* 0x000076041f0e7816 */ /* 0x001fc6000000000e */
[----:B------:R-:W0:Y:S01]  /*1910*/  LDS.U8 R47, [R77+0x2000] ;  /* 0x002000004d2f7984 */ /* 0x000e220000000000 */
[----:B-1----:R-:W-:-:S03]  /*1920*/  PRMT R20, R35, 0x7604, R20 ;  /* 0x0000760423147816 */ /* 0x002fc60000000014 */
[----:B------:R-:W1:Y:S01]  /*1930*/  LDS.U8 R53, [R77+0x2008] ;  /* 0x002008004d357984 */ /* 0x000e620000000000 */
[----:B------:R-:W-:-:S03]  /*1940*/  PRMT R22, R41, 0x7604, R22 ;  /* 0x0000760429167816 */ /* 0x000fc60000000016 */
        /* <DEDUP_REMOVED lines=11> */
[----:B---3--:R-:W-:-:S03]  /*1a00*/  PRMT R14, R33, 0x7054, R14 ;  /* 0x00007054210e7816 */ /* 0x008fc6000000000e */
[----:B------:R-:W3:Y:S01]  /*1a10*/  LDS.U8 R49, [R72+0x2000] ;  /* 0x0020000048317984 */ /* 0x000ee20000000000 */
[----:B----4-:R-:W-:-:S03]  /*1a20*/  PRMT R20, R37, 0x7054, R20 ;  /* 0x0000705425147816 */ /* 0x010fc60000000014 */
[----:B------:R-:W4:Y:S01]  /*1a30*/  LDS.U8 R67, [R72+0x2008] ;  /* 0x0020080048437984 */ /* 0x000f220000000000 */
[----:B--2---:R-:W-:Y:S02]  /*1a40*/  PRMT R22, R43, 0x7054, R22 ;  /* 0x000070542b167816 */ /* 0x004fe40000000016 */
[----:B0-----:R-:W-:Y:S02]  /*1a50*/  PRMT R26, R47, 0x7054, R26 ;  /* 0x000070542f1a7816 */ /* 0x001fe4000000001a */
[----:B-1----:R-:W-:Y:S02]  /*1a60*/  PRMT R28, R53, 0x7054, R28 ;  /* 0x00007054351c7816 */ /* 0x002fe4000000001c */
[----:B------:R-:W-:Y:S02]  /*1a70*/  PRMT R68, R15, 0x654, R8 ;  /* 0x000006540f447816 */ /* 0x000fe40000000008 */
[----:B------:R-:W-:Y:S02]  /*1a80*/  PRMT R69, R69, 0x654, R10 ;  /* 0x0000065445457816 */ /* 0x000fe4000000000a */
[----:B------:R-:W-:-:S02]  /*1a90*/  PRMT R70, R29, 0x654, R12 ;  /* 0x000006541d467816 */ /* 0x000fc4000000000c */
[----:B------:R-:W-:Y:S02]  /*1aa0*/  PRMT R71, R71, 0x654, R14 ;  /* 0x0000065447477816 */ /* 0x000fe4000000000e */
[----:B------:R-:W-:Y:S02]  /*1ab0*/  PRMT R64, R39, 0x654, R20 ;  /* 0x0000065427407816 */ /* 0x000fe40000000014 */
[----:B------:R-:W-:Y:S02]  /*1ac0*/  PRMT R65, R65, 0x654, R22 ;  /* 0x0000065441417816 */ /* 0x000fe40000000016 */
[----:B---3--:R-:W-:Y:S02]  /*1ad0*/  PRMT R66, R49, 0x654, R26 ;  /* 0x0000065431427816 */ /* 0x008fe4000000001a */
[----:B----4-:R-:W-:Y:S02]  /*1ae0*/  PRMT R67, R67, 0x654, R28 ;  /* 0x0000065443437816 */ /* 0x010fe4000000001c */
[----:B------:R-:W-:Y:S01]  /*1af0*/  R2UR UR4, R24 ;  /* 0x00000000180472ca */ /* 0x000fe200000e0000 */
[----:B------:R-:W-:Y:S01]  /*1b00*/  UMOV UR11, 0x40000040 ;  /* 0x40000040000b7882 */ /* 0x000fe20000000000 */
[----:B------:R-:W-:-:S11]  /*1b10*/  WARPGROUP.ARRIVE ;  /* 0x00000000000079c5 */ /* 0x000fd60000000000 */
[----:B------:R-:W-:-:S04]  /*1b20*/  USHF.R.U32.HI UR4, URZ, 0x4, UR4 ;  /* 0x000000043f047899 */ /* 0x000fc80008011604 */
[----:B------:R-:W-:-:S04]  /*1b30*/  ULOP3.LUT UR4, UR4, 0x3fff, URZ, 0xc0, !UPT ;  /* 0x00003fff04047892 */ /* 0x000fc8000f8ec03f */
[----:B------:R-:W-:-:S04]  /*1b40*/  ULOP3.LUT UR7, UR4, 0x10000, URZ, 0xfc, !UPT ;  /* 0x0001000004077892 */ /* 0x000fc8000f8efc3f */
[----:B------:R-:W-:-:S04]  /*1b50*/  ULEA UR4, UR39, UR7, 0x9 ;  /* 0x0000000727047291 */ /* 0x000fc8000f8e483f */
[----:B------:R-:W-:-:S03]  /*1b60*/  UIADD3 UR6, UR4, 0x2, URZ ;  /* 0x0000000204067890 */ /* 0x000fc6000fffe03f */
[----:B------:R-:W-:Y:S02]  /*1b70*/  UMOV UR10, UR4 ;  /* 0x00000004000a7c82 */ /* 0x000fe40008000000 */
[----:B------:R-:W-:Y:S01]  /*1b80*/  IGMMA.64x64x32.S8.S8 R24, R68, gdesc[UR8], RZ, !UPT, gsb0 ;  /* 0x01e0000844187df1 */ /* 0x000fe2000c0410ff */
[----:B------:R-:W-:Y:S01]  /*1b90*/  UMOV UR11, 0x40000040 ;  /* 0x40000040000b7882 */ /* 0x000fe20000000000 */
[----:B------:R-:W-:Y:S01]  /*1ba0*/  UMOV UR10, UR6 ;  /* 0x00000006000a7c82 */ /* 0x000fe20008000000 */
[----:B------:R-:W-:Y:S02]  /*1bb0*/  UIADD3 UR6, UR4, 0x4, URZ ;  /* 0x0000000404067890 */ /* 0x000fe4000fffe03f */
[----:B------:R-:W-:Y:S01]  /*1bc0*/  UIADD3 UR4, UR4, 0x6, URZ ;  /* 0x0000000604047890 */ /* 0x000fe2000fffe03f */
[----:B------:R-:W-:Y:S02]  /*1bd0*/  WARPGROUP.DEPBAR.LE gsb0, 0x0 ;  /* 0x00008000000079c5 */ /* 0x000fe40000010000 */
[----:B------:R-:W-:-:S06]  /*1be0*/  WARPGROUP.ARRIVE ;  /* 0x00000000000079c5 */ /* 0x000fcc0000000000 */
[----:B------:R-:W-:Y:S01]  /*1bf0*/  IGMMA.64x64x32.S8.S8 R24, R64, gdesc[UR8], R24, gsb0 ;  /* 0x01e0000840187df1 */ /* 0x000fe20008041018 */
[----:B------:R-:W-:Y:S01]  /*1c00*/  UMOV UR10, UR6 ;  /* 0x00000006000a7c82 */ /* 0x000fe20008000000 */
[----:B------:R-:W-:Y:S01]  /*1c10*/  UMOV UR11, 0x40000040 ;  /* 0x40000040000b7882 */ /* 0x000fe20000000000 */
[----:B------:R-:W-:Y:S02]  /*1c20*/  WARPGROUP.DEPBAR.LE gsb0, 0x0 ;  /* 0x00008000000079c5 */ /* 0x000fe40000010000 */
[----:B------:R-:W-:Y:S04]  /*1c30*/  LDS.U8 R8, [R9+0x2800] ;  /* 0x0028000009087984 */ /* 0x000fe80000000000 */
[----:B------:R-:W0:Y:S04]  /*1c40*/  LDS.U8 R11, [R62+0x2800] ;  /* 0x002800003e0b7984 */ /* 0x000e280000000000 */
[----:B------:R-:W-:Y:S04]  /*1c50*/  LDS.U8 R10, [R9+0x2808] ;  /* 0x00280800090a7984 */ /* 0x000fe80000000000 */
[----:B------:R-:W1:Y:S04]  /*1c60*/  LDS.U8 R21, [R62+0x2808] ;  /* 0x002808003e157984 */ /* 0x000e680000000000 */
[----:B------:R-:W-:Y:S04]  /*1c70*/  LDS.U8 R12, [R9+0x3000] ;  /* 0x00300000090c7984 */ /* 0x000fe80000000000 */
[----:B------:R-:W2:Y:S04]  /*1c80*/  LDS.U8 R63, [R62+0x3000] ;  /* 0x003000003e3f7984 */ /* 0x000ea80000000000 */
[----:B------:R-:W-:Y:S04]  /*1c90*/  LDS.U8 R14, [R9+0x3008] ;  /* 0x00300800090e7984 */ /* 0x000fe80000000000 */
[----:B------:R-:W3:Y:S04]  /*1ca0*/  LDS.U8 R71, [R62+0x3008] ;  /* 0x003008003e477984 */ /* 0x000ee80000000000 */
[----:B------:R-:W4:Y:S04]  /*1cb0*/  LDS.U8 R13, [R77+0x2800] ;  /* 0x002800004d0d7984 */ /* 0x000f280000000000 */
[----:B------:R-:W4:Y:S04]  /*1cc0*/  LDS.U8 R23, [R77+0x2808] ;  /* 0x002808004d177984 */ /* 0x000f280000000000 */
[----:B------:R-:W4:Y:S04]  /*1cd0*/  LDS.U8 R67, [R77+0x3000] ;  /* 0x003000004d437984 */ /* 0x000f280000000000 */
[----:B------:R-:W4:Y:S01]  /*1ce0*/  LDS.U8 R73, [R77+0x3008] ;  /* 0x003008004d497984 */ /* 0x000f220000000000 */
[----:B0-----:R-:W-:-:S03]  /*1cf0*/  PRMT R8, R11, 0x7604, R8 ;  /* 0x000076040b087816 */ /* 0x001fc60000000008 */
[----:B------:R-:W0:Y:S04]  /*1d00*/  LDS.U8 R15, [R72+0x2800] ;  /* 0x00280000480f7984 */ /* 0x000e280000000000 */
[----:B------:R-:W0:Y:S01]  /*1d10*/  LDS.U8 R65, [R72+0x2808] ;  /* 0x0028080048417984 */ /* 0x000e220000000000 */
[----:B-1----:R-:W-:-:S03]  /*1d20*/  PRMT R10, R21, 0x7604, R10 ;  /* 0x00007604150a7816 */ /* 0x002fc6000000000a */
[----:B------:R-:W1:Y:S04]  /*1d30*/  LDS.U8 R69, [R72+0x3000] ;  /* 0x0030000048457984 */ /* 0x000e680000000000 */
[----:B------:R-:W1:Y:S01]  /*1d40*/  LDS.U8 R75, [R72+0x3008] ;  /* 0x00300800484b7984 */ /* 0x000e620000000000 */
[----:B--2---:R-:W-:Y:S02]  /*1d50*/  PRMT R12, R63, 0x7604, R12 ;  /* 0x000076043f0c7816 */ /* 0x004fe4000000000c */
[----:B---3--:R-:W-:Y:S02]  /*1d60*/  PRMT R14, R71, 0x7604, R14 ;  /* 0x00007604470e7816 */ /* 0x008fe4000000000e */
[----:B----4-:R-:W-:Y:S02]  /*1d70*/  PRMT R8, R13, 0x7054, R8 ;  /* 0x000070540d087816 */ /* 0x010fe40000000008 */
[----:B------:R-:W-:-:S02]  /*1d80*/  PRMT R10, R23, 0x7054, R10 ;  /* 0x00007054170a7816 */ /* 0x000fc4000000000a */
[----:B------:R-:W-:Y:S02]  /*1d90*/  PRMT R12, R67, 0x7054, R12 ;  /* 0x00007054430c7816 */ /* 0x000fe4000000000c */
[----:B------:R-:W-:Y:S02]  /*1da0*/  PRMT R14, R73, 0x7054, R14 ;  /* 0x00007054490e7816 */ /* 0x000fe4000000000e */
[----:B0-----:R-:W-:Y:S02]  /*1db0*/  PRMT R64, R15, 0x654, R8 ;  /* 0x000006540f407816 */ /* 0x001fe40000000008 */
[----:B------:R-:W-:Y:S02]  /*1dc0*/  PRMT R65, R65, 0x654, R10 ;  /* 0x0000065441417816 */ /* 0x000fe4000000000a */
[----:B-1----:R-:W-:Y:S02]  /*1dd0*/  PRMT R66, R69, 0x654, R12 ;  /* 0x0000065445427816 */ /* 0x002fe4000000000c */
[----:B------:R-:W-:-:S04]  /*1de0*/  PRMT R67, R75, 0x654, R14 ;  /* 0x000006544b437816 */ /* 0x000fc8000000000e */
        /* <DEDUP_REMOVED lines=8> */
[----:B------:R-:W-:Y:S04]  /*1e70*/  LDS.U8 R12, [R9+0x4000] ;  /* 0x00400000090c7984 */ /* 0x000fe80000000000 */
[----:B------:R-:W-:Y:S04]  /*1e80*/  LDS.U8 R14, [R9+0x4008] ;  /* 0x00400800090e7984 */ /* 0x000fe80000000000 */
[----:B------:R-:W1:Y:S04]  /*1e90*/  LDS.U8 R21, [R62+0x3808] ;  /* 0x003808003e157984 */ /* 0x000e680000000000 */
[----:B------:R-:W2:Y:S04]  /*1ea0*/  LDS.U8 R63, [R62+0x4000] ;  /* 0x004000003e3f7984 */ /* 0x000ea80000000000 */
[----:B------:R-:W3:Y:S04]  /*1eb0*/  LDS.U8 R71, [R62+0x4008] ;  /* 0x004008003e477984 */ /* 0x000ee80000000000 */
[----:B------:R-:W4:Y:S04]  /*1ec0*/  LDS.U8 R13, [R77+0x3800] ;  /* 0x003800004d0d7984 */ /* 0x000f280000000000 */
[----:B------:R-:W4:Y:S04]  /*1ed0*/  LDS.U8 R23, [R77+0x3808] ;  /* 0x003808004d177984 */ /* 0x000f280000000000 */
[----:B------:R-:W4:Y:S04]  /*1ee0*/  LDS.U8 R67, [R77+0x4000] ;  /* 0x004000004d437984 */ /* 0x000f280000000000 */
[----:B------:R-:W4:Y:S01]  /*1ef0*/  LDS.U8 R73, [R77+0x4008] ;  /* 0x004008004d497984 */ /* 0x000f220000000000 */
[----:B0-----:R-:W-:-:S03]  /*1f00*/  PRMT R8, R11, 0x7604, R8 ;  /* 0x000076040b087816 */ /* 0x001fc60000000008 */
[----:B------:R-:W0:Y:S04]  /*1f10*/  LDS.U8 R15, [R72+0x3800] ;  /* 0x00380000480f7984 */ /* 0x000e280000000000 */
[----:B------:R-:W0:Y:S04]  /*1f20*/  LDS.U8 R65, [R72+0x3808] ;  /* 0x0038080048417984 */ /* 0x000e280000000000 */
[----:B------:R-:W0:Y:S04]  /*1f30*/  LDS.U8 R69, [R72+0x4000] ;  /* 0x0040000048457984 */ /* 0x000e280000000000 */
[----:B------:R-:W0:Y:S01]  /*1f40*/  LDS.U8 R9, [R72+0x4008] ;  /* 0x0040080048097984 */ /* 0x000e220000000000 */
[----:B-1----:R-:W-:-:S02]  /*1f50*/  PRMT R10, R21, 0x7604, R10 ;  /* 0x00007604150a7816 */ /* 0x002fc4000000000a */
[----:B--2---:R-:W-:Y:S02]  /*1f60*/  PRMT R12, R63, 0x7604, R12 ;  /* 0x000076043f0c7816 */ /* 0x004fe4000000000c */
[----:B---3--:R-:W-:Y:S02]  /*1f70*/  PRMT R14, R71, 0x7604, R14 ;  /* 0x00007604470e7816 */ /* 0x008fe4000000000e */
[----:B----4-:R-:W-:Y:S02]  /*1f80*/  PRMT R8, R13, 0x7054, R8 ;  /* 0x000070540d087816 */ /* 0x010fe40000000008 */
[----:B------:R-:W-:Y:S02]  /*1f90*/  PRMT R10, R23, 0x7054, R10 ;  /* 0x00007054170a7816 */ /* 0x000fe4000000000a */
[----:B------:R-:W-:Y:S02]  /*1fa0*/  PRMT R12, R67, 0x7054, R12 ;  /* 0x00007054430c7816 */ /* 0x000fe4000000000c */
[----:B------:R-:W-:-:S02]  /*1fb0*/  PRMT R14, R73, 0x7054, R14 ;  /* 0x00007054490e7816 */ /* 0x000fc4000000000e */
[----:B0-----:R-:W-:Y:S02]  /*1fc0*/  PRMT R64, R15, 0x654, R8 ;  /* 0x000006540f407816 */ /* 0x001fe40000000008 */
[----:B------:R-:W-:Y:S02]  /*1fd0*/  PRMT R65, R65, 0x654, R10 ;  /* 0x0000065441417816 */ /* 0x000fe4000000000a */
[----:B------:R-:W-:Y:S02]  /*1fe0*/  PRMT R66, R69, 0x654, R12 ;  /* 0x0000065445427816 */ /* 0x000fe4000000000c */
[----:B------:R-:W-:-:S04]  /*1ff0*/  PRMT R67, R9, 0x654, R14 ;  /* 0x0000065409437816 */ /* 0x000fc8000000000e */
[----:B------:R-:W-:-:S06]  /*2000*/  WARPGROUP.ARRIVE ;  /* 0x00000000000079c5 */ /* 0x000fcc0000000000 */
[----:B------:R-:W-:Y:S03]  /*2010*/  IGMMA.64x64x32.S8.S8 R24, R64, gdesc[UR8], R24, gsb0 ;  /* 0x01e0000840187df1 */ /* 0x000fe60008041018 */
[----:B------:R-:W-:Y:S02]  /*2020*/  WARPGROUP.DEPBAR.LE gsb0, 0x0 ;  /* 0x00008000000079c5 */ /* 0x000fe40000010000 */
[----:B------:R-:W-:Y:S05]  /*2030*/  @!P2 BRA `(.L_x_23) ;  /* 0x00000014009ca947 */ /* 0x000fea0003800000 */
[----:B------:R-:W-:Y:S05]  /*2040*/  @!P0 BRA `(.L_x_24) ;  /* 0x0000000000048947 */ /* 0x000fea0003800000 */
[----:B------:R-:W-:Y:S01]  /*2050*/  BPT.TRAP 0x1 ;  /* 0x000000040000795c */ /* 0x000fe20000300000 */
.L_x_24:
[----:B------:R-:W-:-:S05]  /*2060*/  IMAD.SHL.U32 R74, R3, 0x4000, RZ ;  /* 0x00004000034a7824 */ /* 0x000fca00078e00ff */
[----:B------:R-:W-:-:S05]  /*2070*/  LOP3.LUT R9, R74, R5, RZ, 0xfc, !PT ;  /* 0x000000054a097212 */ /* 0x000fca00078efcff */
[----:B------:R-:W-:Y:S01]  /*2080*/  IMAD.IADD R9, R0, 0x1, R9 ;  /* 0x0000000100097824 */ /* 0x000fe200078e0209 */
[----:B------:R-:W-:Y:S06]  /*2090*/  @P1 BRA `(.L_x_25) ;  /* 0x0000000000081947 */ /* 0x000fec0003800000 */
[----:B------:R-:W0:Y:S02]  /*20a0*/  SYNCS.PHASECHK.TRANS64.TRYWAIT P1, [R7+URZ], R78 ;  /* 0x0000004e070075a7 */ /* 0x000e24000802017f */
[----:B0-----:R-:W-:Y:S05]  /*20b0*/  @!P1 BRA `(.L_x_26) ;  /* 0x0000005800349947 */ /* 0x001fea0003800000 */
.L_x_25:
[--C-:B------:R-:W-:Y:S01]  /*20c0*/  IMAD.IADD R21, R4, 0x1, R9.reuse ;  /* 0x0000000104157824 */ /* 0x100fe200078e0209 */
[----:B0-----:R-:W-:Y:S01]  /*20d0*/  LDS.U8 R7, [R9+0x800] ;  /* 0x0008000009077984 */ /* 0x001fe20000000000 */
[----:B------:R-:W-:-:S03]  /*20e0*/  IMAD.IADD R23, R6, 0x1, R9 ;  /* 0x0000000106177824 */ /* 0x000fc600078e0209 */
[----:B------:R-:W0:Y:S01]  /*20f0*/  LDS.U8 R8, [R21+0x800] ;  /* 0x0008000015087984 */ /* 0x000e220000000000 */
[----:B------:R-:W-:-:S03]  /*2100*/  IMAD.IADD R63, R4, 0x1, R23 ;  /* 0x00000001043f7824 */ /* 0x000fc600078e0217 */
[----:B------:R-:W-:Y:S04]  /*2110*/  LDS.U8 R11, [R9+0x808] ;  /* 0x00080800090b7984 */ /* 0x000fe80000000000 */
[----:B------:R-:W-:Y:S04]  /*2120*/  LDS.U8 R13, [R9+0x1000] ;  /* 0x00100000090d7984 */ /* 0x000fe80000000000 */
[----:B------:R1:W-:Y:S04]  /*2130*/  LDS.U8 R15, [R9+0x1008] ;  /* 0x00100800090f7984 */ /* 0x0003e80000000000 */
[----:B------:R-:W2:Y:S04]  /*2140*/  LDS.U8 R14, [R21+0x808] ;  /* 0x00080800150e7984 */ /* 0x000ea80000000000 */
[----:B------:R-:W3:Y:S01]  /*2150*/  LDS.U8 R62, [R21+0x1000] ;  /* 0x00100000153e7984 */ /* 0x000ee20000000000 */
[----:B-1----:R-:W1:Y:S03]  /*2160*/  LDC R9, c[0x0][0x28c] ;  /* 0x0000a300ff097b82 */ /* 0x002e660000000800 */
[----:B------:R-:W4:Y:S04]  /*2170*/  LDS.U8 R68, [R21+0x1008] ;  /* 0x0010080015447984 */ /* 0x000f280000000000 */
[----:B------:R-:W4:Y:S04]  /*2180*/  LDS.U8 R10, [R23+0x800] ;  /* 0x00080000170a7984 */ /* 0x000f280000000000 */
[----:B------:R-:W4:Y:S04]  /*2190*/  LDS.U8 R20, [R23+0x808] ;  /* 0x0008080017147984 */ /* 0x000f280000000000 */
[----:B------:R-:W4:Y:S04]  /*21a0*/  LDS.U8 R64, [R23+0x1000] ;  /* 0x0010000017407984 */ /* 0x000f280000000000 */
[----:B------:R-:W4:Y:S01]  /*21b0*/  LDS.U8 R70, [R23+0x1008] ;  /* 0x0010080017467984 */ /* 0x000f220000000000 */
[----:B0-----:R-:W-:-:S03]  /*21c0*/  PRMT R7, R8, 0x7604, R7 ;  /* 0x0000760408077816 */ /* 0x001fc60000000007 */
[----:B------:R-:W0:Y:S01]  /*21d0*/  LDS.U8 R12, [R63+0x800] ;  /* 0x000800003f0c7984 */ /* 0x000e220000000000 */
[----:B-1----:R-:W-:-:S03]  /*21e0*/  ISETP.GE.AND P1, PT, R9, 0x101, PT ;  /* 0x000001010900780c */ /* 0x002fc60003f26270 */
[----:B------:R-:W1:Y:S04]  /*21f0*/  LDS.U8 R22, [R63+0x808] ;  /* 0x000808003f167984 */ /* 0x000e680000000000 */
[----:B------:R-:W1:Y:S04]  /*2200*/  LDS.U8 R66, [R63+0x1000] ;  /* 0x001000003f427984 */ /* 0x000e680000000000 */
[----:B------:R-:W1:Y:S01]  /*2210*/  LDS.U8 R72, [R63+0x1008] ;  /* 0x001008003f487984 */ /* 0x000e620000000000 */
[----:B--2---:R-:W-:Y:S02]  /*2220*/  PRMT R11, R14, 0x7604, R11 ;  /* 0x000076040e0b7816 */ /* 0x004fe4000000000b */
[----:B---3--:R-:W-:-:S02]  /*2230*/  PRMT R13, R62, 0x7604, R13 ;  /* 0x000076043e0d7816 */ /* 0x008fc4000000000d */
[----:B----4-:R-:W-:Y:S02]  /*2240*/  PRMT R15, R68, 0x7604, R15 ;  /* 0x00007604440f7816 */ /* 0x010fe4000000000f */
[----:B------:R-:W-:Y:S02]  /*2250*/  PRMT R7, R10, 0x7054, R7 ;  /* 0x000070540a077816 */ /* 0x000fe40000000007 */
[----:B------:R-:W-:Y:S02]  /*2260*/  PRMT R11, R20, 0x7054, R11 ;  /* 0x00007054140b7816 */ /* 0x000fe4000000000b */
[----:B------:R-:W-:Y:S02]  /*2270*/  PRMT R13, R64, 0x7054, R13 ;  /* 0x00007054400d7816 */ /* 0x000fe4000000000d */
[----:B------:R-:W-:Y:S02]  /*2280*/  PRMT R15, R70, 0x7054, R15 ;  /* 0x00007054460f7816 */ /* 0x000fe4000000000f */
[----:B0-----:R-:W-:Y:S01]  /*2290*/  PRMT R68, R12, 0x654, R7 ;  /* 0x000006540c447816 */ /* 0x001fe20000000007 */
[----:B------:R-:W-:Y:S01]  /*22a0*/  IMAD.U32 R7, RZ, RZ, UR39 ;  /* 0x00000027ff077e24 */ /* 0x000fe2000f8e00ff */
[----:B-1----:R-:W-:-:S02]  /*22b0*/  PRMT R69, R22, 0x654, R11 ;  /* 0x0000065416457816 */ /* 0x002fc4000000000b */
[----:B------:R-:W-:Y:S02]  /*22c0*/  PRMT R70, R66, 0x654, R13 ;  /* 0x0000065442467816 */ /* 0x000fe4000000000d */
[----:B------:R-:W-:Y:S01]  /*22d0*/  PRMT R71, R72, 0x654, R15 ;  /* 0x0000065448477816 */ /* 0x000fe2000000000f */
[----:B------:R-:W-:Y:S06]  /*22e0*/  @!P1 BRA `(.L_x_27) ;  /* 0x0000000800fc9947 */ /* 0x000fec0003800000 */
[----:B------:R-:W-:Y:S01]  /*22f0*/  R2UR UR4, R3 ;  /* 0x00000000030472ca */ /* 0x000fe200000e0000 */
[----:B------:R-:W-:Y:S01]  /*2300*/  UIADD3 UR5, UR40, -0x1, URZ ;  /* 0xffffffff28057890 */ /* 0x000fe2000fffe03f */
[----:B------:R-:W-:-:S05]  /*2310*/  IMAD.U32 R7, RZ, RZ, UR39 ;  /* 0x00000027ff077e24 */ /* 0x000fca000f8e00ff */
[----:B------:R-:W-:-:S08]  /*2320*/  IMAD.U32 R8, RZ, RZ, UR5 ;  /* 0x00000005ff087e24 */ /* 0x000fd0000f8e00ff */
.L_x_35:
[----:B------:R-:W-:-:S04]  /*2330*/  UIADD3 UR5, UR4, 0x1, URZ ;  /* 0x0000000104057890 */ /* 0x000fc8000fffe03f */
[----:B------:R-:W-:-:S04]  /*2340*/  UISETP.NE.AND UP0, UPT, UR5, 0x9, UPT ;  /* 0x000000090500788c */ /* 0x000fc8000bf05270 */
[----:B------:R-:W-:Y:S02]  /*2350*/  USEL UR6, URZ, 0x1, UP0 ;  /* 0x000000013f067887 */ /* 0x000fe40008000000 */
[----:B------:R-:W-:-:S04]  /*2360*/  USEL UR5, UR5, URZ, UP0 ;  /* 0x0000003f05057287 */ /* 0x000fc80008000000 */
[----:B------:R-:W-:Y:S02]  /*2370*/  LOP3.LUT R76, R76, UR6, RZ, 0x3c, !PT ;  /* 0x000000064c4c7c12 */ /* 0x000fe4000f8e3cff */
[----:B------:R-:W-:Y:S01]  /*2380*/  IMAD.U32 R3, RZ, RZ, UR5 ;  /* 0x00000005ff037e24 */ /* 0x000fe2000f8e00ff */
[----:B------:R-:W-:Y:S06]  /*2390*/  @!P0 BRA `(.L_x_28) ;  /* 0x0000000000048947 */ /* 0x000fec0003800000 */
[----:B------:R-:W-:Y:S01]  /*23a0*/  BPT.TRAP 0x1 ;  /* 0x000000040000795c */ /* 0x000fe20000300000 */
.L_x_28:
[----:B------:R-:W0:Y:S01]  /*23b0*/  S2UR UR6, SR_CgaCtaId ;  /* 0x00000000000679c3 */ /* 0x000e220000008800 */
[----:B------:R-:W-:Y:S01]  /*23c0*/  UMOV UR5, 0x400 ;  /* 0x0000040000057882 */ /* 0x000fe20000000000 */
[----:B------:R-:W-:Y:S01]  /*23d0*/  SHF.L.U32 R78, R76, 0x1f, RZ ;  /* 0x0000001f4c4e7819 */ /* 0x000fe200000006ff */
[----:B------:R-:W-:Y:S01]  /*23e0*/  UMOV UR11, 0x40000040 ;  /* 0x40000040000b7882 */ /* 0x000fe20000000000 */
[----:B------:R-:W-:-:S06]  /*23f0*/  USHF.L.U32 UR8, UR4, 0xe, URZ ;  /* 0x0000000e04087899 */ /* 0x000fcc000800063f */
[----:B------:R-:W-:Y:S01]  /*2400*/  LOP3.LUT R9, R5, UR8, RZ, 0xfc, !PT ;  /* 0x0000000805097c12 */ /* 0x000fe2000f8efcff */
[----:B0-----:R-:W-:Y:S02]  /*2410*/  ULEA UR5, UR6, UR5, 0x18 ;  /* 0x0000000506057291 */ /* 0x001fe4000f8ec03f */
[----:B------:R-:W-:-:S04]  /*2420*/  ULEA UR6, UR4, UR7, 0x9 ;  /* 0x0000000704067291 */ /* 0x000fc8000f8e483f */
[----:B------:R-:W-:Y:S01]  /*2430*/  IMAD.U32 R0, RZ, RZ, UR5 ;  /* 0x00000005ff007e24 */ /* 0x000fe2000f8e00ff */
[----:B------:R-:W-:Y:S02]  /*2440*/  UIADD3 UR4, UR6, 0x2, URZ ;  /* 0x0000000206047890 */ /* 0x000fe4000fffe03f */
[----:B------:R-:W-:Y:S01]  /*2450*/  UMOV UR10, UR6 ;  /* 0x00000006000a7c82 */ /* 0x000fe20008000000 */
[----:B------:R-:W-:Y:S02]  /*2460*/  IMAD R23, R3, 0x8, R0 ;  /* 0x0000000803177824 */ /* 0x000fe400078e0200 */
[----:B------:R-:W-:Y:S02]  /*2470*/  IMAD.IADD R63, R0, 0x1, R9 ;  /* 0x00000001003f7824 */ /* 0x000fe400078e0209 */
[----:B------:R0:W1:Y:S01]  /*2480*/  SYNCS.PHASECHK.TRANS64.TRYWAIT P1, [R23+URZ], R78 ;  /* 0x0000004e170075a7 */ /* 0x000062000802017f */
[----:B------:R-:W-:-:S06]  /*2490*/  WARPGROUP.ARRIVE ;  /* 0x00000000000079c5 */ /* 0x000fcc0000000000 */
[----:B------:R-:W-:Y:S01]  /*24a0*/  IGMMA.64x64x32.S8.S8 R24, R68, gdesc[UR8], R24, gsb0 ;  /* 0x01e0000844187df1 */ /* 0x000fe20008041018 */
[----:B------:R-:W-:Y:S01]  /*24b0*/  UMOV UR10, UR4 ;  /* 0x00000004000a7c82 */ /* 0x000fe20008000000 */
[----:B------:R-:W-:Y:S01]  /*24c0*/  UMOV UR11, 0x40000040 ;  /* 0x40000040000b7882 */ /* 0x000fe20000000000 */
[----:B------:R-:W-:Y:S02]  /*24d0*/  WARPGROUP.DEPBAR.LE gsb0, 0x0 ;  /* 0x00008000000079c5 */ /* 0x000fe40000010000 */
[--C-:B------:R-:W-:Y:S01]  /*24e0*/  IMAD.IADD R69, R4, 0x1, R63.reuse ;  /* 0x0000000104457824 */ /* 0x100fe200078e023f */
[----:B------:R-:W-:Y:S01]  /*24f0*/  LDS.U8 R9, [R63+0x1800] ;  /* 0x001800003f097984 */ /* 0x000fe20000000000 */
[----:B------:R-:W-:-:S03]  /*2500*/  IMAD.IADD R71, R6, 0x1, R63 ;  /* 0x0000000106477824 */ /* 0x000fc600078e023f */
[----:B------:R-:W2:Y:S01]  /*2510*/  LDS.U8 R10, [R69+0x1800] ;  /* 0x00180000450a7984 */ /* 0x000ea20000000000 */
[----:B------:R-:W-:-:S03]  /*2520*/  IMAD.IADD R73, R4, 0x1, R71 ;  /* 0x0000000104497824 */ /* 0x000fc600078e0247 */
[----:B------:R-:W-:Y:S04]  /*2530*/  LDS.U8 R11, [R63+0x1808] ;  /* 0x001808003f0b7984 */ /* 0x000fe80000000000 */
[----:B------:R-:W3:Y:S04]  /*2540*/  LDS.U8 R14, [R69+0x1808] ;  /* 0x00180800450e7984 */ /* 0x000ee80000000000 */
[----:B------:R-:W-:Y:S04]  /*2550*/  LDS.U8 R13, [R63+0x2000] ;  /* 0x002000003f0d7984 */ /* 0x000fe80000000000 */
[----:B------:R-:W4:Y:S04]  /*2560*/  LDS.U8 R62, [R69+0x2000] ;  /* 0x00200000453e7984 */ /* 0x000f280000000000 */
[----:B------:R-:W-:Y:S04]  /*2570*/  LDS.U8 R21, [R63+0x2008] ;  /* 0x002008003f157984 */ /* 0x000fe80000000000 */
[----:B------:R-:W0:Y:S04]  /*2580*/  LDS.U8 R68, [R69+0x2008] ;  /* 0x0020080045447984 */ /* 0x000e280000000000 */
[----:B------:R-:W1:Y:S04]  /*2590*/  LDS.U8 R12, [R71+0x1800] ;  /* 0x00180000470c7984 */ /* 0x000e680000000000 */
[----:B------:R-:W1:Y:S04]  /*25a0*/  LDS.U8 R20, [R71+0x1808] ;  /* 0x0018080047147984 */ /* 0x000e680000000000 */
[----:B------:R-:W1:Y:S04]  /*25b0*/  LDS.U8 R66, [R71+0x2000] ;  /* 0x0020000047427984 */ /* 0x000e680000000000 */
[----:B------:R-:W1:Y:S01]  /*25c0*/  LDS.U8 R70, [R71+0x2008] ;  /* 0x0020080047467984 */ /* 0x000e620000000000 */
[----:B--2---:R-:W-:-:S03]  /*25d0*/  PRMT R9, R10, 0x7604, R9 ;  /* 0x000076040a097816 */ /* 0x004fc60000000009 */
[----:B------:R-:W2:Y:S04]  /*25e0*/  LDS.U8 R64, [R73+0x1800] ;  /* 0x0018000049407984 */ /* 0x000ea80000000000 */
[----:B------:R-:W2:Y:S01]  /*25f0*/  LDS.U8 R22, [R73+0x1808] ;  /* 0x0018080049167984 */ /* 0x000ea20000000000 */
[----:B---3--:R-:W-:-:S03]  /*2600*/  PRMT R11, R14, 0x7604, R11 ;  /* 0x000076040e0b7816 */ /* 0x008fc6000000000b */
[----:B------:R-:W3:Y:S04]  /*2610*/  LDS.U8 R15, [R73+0x2000] ;  /* 0x00200000490f7984 */ /* 0x000ee80000000000 */
[----:B------:R-:W3:Y:S01]  /*2620*/  LDS.U8 R72, [R73+0x2008] ;  /* 0x0020080049487984 */ /* 0x000ee20000000000 */
[----:B----4-:R-:W-:Y:S02]  /*2630*/  PRMT R13, R62, 0x7604, R13 ;  /* 0x000076043e0d7816 */ /* 0x010fe4000000000d */
[----:B0-----:R-:W-:Y:S02]  /*2640*/  PRMT R21, R68, 0x7604, R21 ;  /* 0x0000760444157816 */ /* 0x001fe40000000015 */
[----:B-1----:R-:W-:Y:S02]  /*2650*/  PRMT R9, R12, 0x7054, R9 ;  /* 0x000070540c097816 */ /* 0x002fe40000000009 */
[----:B------:R-:W-:-:S02]  /*2660*/  PRMT R11, R20, 0x7054, R11 ;  /* 0x00007054140b7816 */ /* 0x000fc4000000000b */
[----:B------:R-:W-:Y:S02]  /*2670*/  PRMT R66, R66, 0x7054, R13 ;  /* 0x0000705442427816 */ /* 0x000fe4000000000d */
[----:B------:R-:W-:Y:S02]  /*2680*/  PRMT R21, R70, 0x7054, R21 ;  /* 0x0000705446157816 */ /* 0x000fe40000000015 */
[----:B--2---:R-:W-:Y:S02]  /*2690*/  PRMT R64, R64, 0x654, R9 ;  /* 0x0000065440407816 */ /* 0x004fe40000000009 */
[----:B------:R-:W-:Y:S02]  /*26a0*/  PRMT R65, R22, 0x654, R11 ;  /* 0x0000065416417816 */ /* 0x000fe4000000000b */
[----:B---3--:R-:W-:Y:S02]  /*26b0*/  PRMT R66, R15, 0x654, R66 ;  /* 0x000006540f427816 */ /* 0x008fe40000000042 */
[----:B------:R-:W-:-:S04]  /*26c0*/  PRMT R67, R72, 0x654, R21 ;  /* 0x0000065448437816 */ /* 0x000fc80000000015 */
[----:B------:R-:W-:-:S06]  /*26d0*/  WARPGROUP.ARRIVE ;  /* 0x00000000000079c5 */ /* 0x000fcc0000000000 */
[----:B------:R-:W-:Y:S03]  /*26e0*/  IGMMA.64x64x32.S8.S8 R24, R64, gdesc[UR8], R24, gsb0 ;  /* 0x01e0000840187df1 */ /* 0x000fe60008041018 */
        /* <DEDUP_REMOVED lines=28> */
[----:B------:R-:W-:Y:S01]  /*28b0*/  PRMT R67, R72, 0x654, R21 ;  /* 0x0000065448437816 */ /* 0x000fe20000000015 */
[----:B------:R-:W-:Y:S06]  /*28c0*/  @!P0 BRA `(.L_x_29) ;  /* 0x0000000000048947 */ /* 0x000fec0003800000 */
[----:B------:R-:W-:Y:S01]  /*28d0*/  BPT.TRAP 0x1 ;  /* 0x000000040000795c */ /* 0x000fe20000300000 */
.L_x_29:
[----:B------:R-:W-:Y:S01]  /*28e0*/  IMAD R9, R7, 0x8, R0 ;  /* 0x0000000807097824 */ /* 0x000fe200078e0200 */
[----:B------:R-:W-:-:S03]  /*28f0*/  ISETP.GT.U32.AND P2, PT, R19, 0x1, PT ;  /* 0x000000011300780c */ /* 0x000fc60003f44070 */
[----:B------:R-:W-:-:S05]  /*2900*/  VIADD R9, R9, 0x48 ;  /* 0x0000004809097836 */ /* 0x000fca0000000000 */
[----:B------:R-:W-:-:S04]  /*2910*/  PRMT R9, RZ, 0x654, R9 ;  /* 0x00000654ff097816 */ /* 0x000fc80000000009 */
[----:B------:R0:W-:Y:S01]  /*2920*/  SYNCS.ARRIVE.TRANS64.RED.A1T0 RZ, [R9+URZ], RZ ;  /* 0x000000ff09ff79a7 */ /* 0x0001e2000810043f */
[----:B------:R-:W-:Y:S05]  /*2930*/  @P2 BRA `(.L_x_30) ;  /* 0x0000000000042947 */ /* 0x000fea0003800000 */
[----:B------:R-:W-:Y:S01]  /*2940*/  BPT.TRAP 0x1 ;  /* 0x000000040000795c */ /* 0x000fe20000300000 */
.L_x_30:
[----:B------:R-:W-:Y:S01]  /*2950*/  UIADD3 UR4, UR6, 0x4, URZ ;  /* 0x0000000406047890 */ /* 0x000fe2000fffe03f */
[----:B------:R-:W-:Y:S01]  /*2960*/  WARPGROUP.ARRIVE ;  /* 0x00000000000079c5 */ /* 0x000fe20000000000 */
[----:B------:R-:W-:Y:S01]  /*2970*/  UMOV UR11, 0x40000040 ;  /* 0x40000040000b7882 */ /* 0x000fe20000000000 */
[----:B------:R-:W-:-:S04]  /*2980*/  VIADD R7, R7, 0x1 ;  /* 0x0000000107077836 */ /* 0x000fc80000000000 */
[----:B------:R-:W-:Y:S01]  /*2990*/  UMOV UR10, UR4 ;  /* 0x00000004000a7c82 */ /* 0x000fe20008000000 */
[C---:B------:R-:W-:Y:S01]  /*29a0*/  ISETP.NE.AND P2, PT, R7.reuse, 0x9, PT ;  /* 0x000000090700780c */ /* 0x040fe20003f45270 */
[----:B------:R-:W-:Y:S03]  /*29b0*/  IGMMA.64x64x32.S8.S8 R24, R64, gdesc[UR8], R24, gsb0 ;  /* 0x01e0000840187df1 */ /* 0x000fe60008041018 */
[----:B------:R-:W-:Y:S01]  /*29c0*/  SEL R7, R7, RZ, P2 ;  /* 0x000000ff07077207 */ /* 0x000fe20001000000 */
[----:B------:R-:W-:Y:S02]  /*29d0*/  WARPGROUP.DEPBAR.LE gsb0, 0x0 ;  /* 0x00008000000079c5 */ /* 0x000fe40000010000 */
[----:B0-----:R-:W-:Y:S04]  /*29e0*/  LDS.U8 R9, [R63+0x3800] ;  /* 0x003800003f097984 */ /* 0x001fe80000000000 */
        /* <DEDUP_REMOVED lines=29> */
.L_x_31:
[----:B------:R-:W-:Y:S01]  /*2bc0*/  IMAD.SHL.U32 R74, R3, 0x4000, RZ ;  /* 0x00004000034a7824 */ /* 0x000fe200078e00ff */
[----:B------:R-:W-:Y:S04]  /*2bd0*/  BSSY B0, `(.L_x_32) ;  /* 0x0000006000007945 */ /* 0x000fe80003800000 */
[----:B------:R-:W-:-:S05]  /*2be0*/  LOP3.LUT R9, R74, R5, RZ, 0xfc, !PT ;  /* 0x000000054a097212 */ /* 0x000fca00078efcff */
[----:B------:R-:W-:Y:S01]  /*2bf0*/  IMAD.IADD R15, R0, 0x1, R9 ;  /* 0x00000001000f7824 */ /* 0x000fe200078e0209 */
[----:B------:R-:W-:Y:S06]  /*2c00*/  @P1 BRA `(.L_x_33) ;  /* 0x0000000000081947 */ /* 0x000fec0003800000 */
[----:B------:R-:W0:Y:S02]  /*2c10*/  SYNCS.PHASECHK.TRANS64.TRYWAIT P1, [R23+URZ], R78 ;  /* 0x0000004e170075a7 */ /* 0x000e24000802017f */
[----:B0-----:R-:W-:Y:S05]  /*2c20*/  @!P1 BRA `(.L_x_34) ;  /* 0x0000004c006c9947 */ /* 0x001fea0003800000 */
.L_x_33:
[----:B------:R-:W-:Y:S05]  /*2c30*/  BSYNC B0 ;  /* 0x0000000000007941 */ /* 0x000fea0003800000 */
.L_x_32:
[--C-:B0-----:R-:W-:Y:S01]  /*2c40*/  IMAD.IADD R23, R4, 0x1, R15.reuse ;  /* 0x0000000104177824 */ /* 0x101fe200078e020f */
[----:B------:R-:W-:Y:S01]  /*2c50*/  LDS.U8 R9, [R15+0x800] ;  /* 0x000800000f097984 */ /* 0x000fe20000000000 */
[----:B------:R-:W-:Y:S01]  /*2c60*/  IMAD.IADD R63, R6, 0x1, R15 ;  /* 0x00000001063f7824 */ /* 0x000fe200078e020f */
[----:B------:R-:W-:Y:S05]  /*2c70*/  WARPSYNC.ALL ;  /* 0x0000000000007948 */ /* 0x000fea0003800000 */
[----:B------:R-:W-:Y:S01]  /*2c80*/  LDS.U8 R11, [R15+0x808] ;  /* 0x000808000f0b7984 */ /* 0x000fe20000000000 */
[----:B------:R-:W-:-:S03]  /*2c90*/  IMAD.IADD R71, R4, 0x1, R63 ;  /* 0x0000000104477824 */ /* 0x000fc600078e023f */
[----:B------:R-:W-:Y:S04]  /*2ca0*/  LDS.U8 R13, [R15+0x1000] ;  /* 0x001000000f0d7984 */ /* 0x000fe80000000000 */
[----:B------:R-:W-:Y:S04]  /*2cb0*/  LDS.U8 R21, [R15+0x1008] ;  /* 0x001008000f157984 */ /* 0x000fe80000000000 */
[----:B------:R-:W0:Y:S04]  /*2cc0*/  LDS.U8 R10, [R23+0x800] ;  /* 0x00080000170a7984 */ /* 0x000e280000000000 */
[----:B------:R-:W1:Y:S04]  /*2cd0*/  LDS.U8 R14, [R23+0x808] ;  /* 0x00080800170e7984 */ /* 0x000e680000000000 */
[----:B------:R-:W2:Y:S04]  /*2ce0*/  LDS.U8 R62, [R23+0x1000] ;  /* 0x00100000173e7984 */ /* 0x000ea80000000000 */
[----:B------:R-:W3:Y:S04]  /*2cf0*/  LDS.U8 R72, [R23+0x1008] ;  /* 0x0010080017487984 */ /* 0x000ee80000000000 */
[----:B------:R-:W4:Y:S04]  /*2d00*/  LDS.U8 R12, [R63+0x800] ;  /* 0x000800003f0c7984 */ /* 0x000f280000000000 */
[----:B------:R-:W4:Y:S04]  /*2d10*/  LDS.U8 R20, [R63+0x808] ;  /* 0x000808003f147984 */ /* 0x000f280000000000 */
[----:B------:R-:W4:Y:S04]  /*2d20*/  LDS.U8 R70, [R63+0x1000] ;  /* 0x001000003f467984 */ /* 0x000f280000000000 */
[----:B------:R-:W4:Y:S04]  /*2d30*/  LDS.U8 R78, [R63+0x1008] ;  /* 0x001008003f4e7984 */ /* 0x000f280000000000 */
[----:B------:R-:W4:Y:S04]  /*2d40*/  LDS.U8 R68, [R71+0x800] ;  /* 0x0008000047447984 */ /* 0x000f280000000000 */
[----:B------:R-:W4:Y:S04]  /*2d50*/  LDS.U8 R22, [R71+0x808] ;  /* 0x0008080047167984 */ /* 0x000f280000000000 */
[----:B------:R-:W4:Y:S01]  /*2d60*/  LDS.U8 R15, [R71+0x1000] ;  /* 0x00100000470f7984 */ /* 0x000f220000000000 */
[----:B0-----:R-:W-:-:S03]  /*2d70*/  PRMT R9, R10, 0x7604, R9 ;  /* 0x000076040a097816 */ /* 0x001fc60000000009 */
[----:B------:R-:W0:Y:S01]  /*2d80*/  LDS.U8 R80, [R71+0x1008] ;  /* 0x0010080047507984 */ /* 0x000e220000000000 */
[----:B-1----:R-:W-:Y:S02]  /*2d90*/  PRMT R11, R14, 0x7604, R11 ;  /* 0x000076040e0b7816 */ /* 0x002fe4000000000b */
[----:B--2---:R-:W-:Y:S02]  /*2da0*/  PRMT R13, R62, 0x7604, R13 ;  /* 0x000076043e0d7816 */ /* 0x004fe4000000000d */
[----:B---3--:R-:W-:Y:S02]  /*2db0*/  PRMT R21, R72, 0x7604, R21 ;  /* 0x0000760448157816 */ /* 0x008fe40000000015 */
[----:B----4-:R-:W-:Y:S02]  /*2dc0*/  PRMT R9, R12, 0x7054, R9 ;  /* 0x000070540c097816 */ /* 0x010fe40000000009 */
[----:B------:R-:W-:Y:S02]  /*2dd0*/  PRMT R11, R20, 0x7054, R11 ;  /* 0x00007054140b7816 */ /* 0x000fe4000000000b */
[----:B------:R-:W-:-:S02]  /*2de0*/  PRMT R70, R70, 0x7054, R13 ;  /* 0x0000705446467816 */ /* 0x000fc4000000000d */
[----:B------:R-:W-:Y:S02]  /*2df0*/  PRMT R21, R78, 0x7054, R21 ;  /* 0x000070544e157816 */ /* 0x000fe40000000015 */
[----:B------:R-:W-:Y:S02]  /*2e00*/  PRMT R68, R68, 0x654, R9 ;  /* 0x0000065444447816 */ /* 0x000fe40000000009 */
[----:B------:R-:W-:Y:S02]  /*2e10*/  PRMT R69, R22, 0x654, R11 ;  /* 0x0000065416457816 */ /* 0x000fe4000000000b */
[----:B------:R-:W-:Y:S02]  /*2e20*/  PRMT R70, R15, 0x654, R70 ;  /* 0x000006540f467816 */ /* 0x000fe40000000046 */
[----:B0-----:R-:W-:Y:S01]  /*2e30*/  PRMT R71, R80, 0x654, R21 ;  /* 0x0000065450477816 */ /* 0x001fe20000000015 */
[----:B------:R-:W-:Y:S01]  /*2e40*/  UIADD3 UR4, UR6, 0x6, URZ ;  /* 0x0000000606047890 */ /* 0x000fe2000fffe03f */
[----:B------:R-:W-:Y:S01]  /*2e50*/  WARPGROUP.ARRIVE ;  /* 0x00000000000079c5 */ /* 0x000fe20000000000 */
[----:B------:R-:W-:Y:S01]  /*2e60*/  UMOV UR11, 0x40000040 ;  /* 0x40000040000b7882 */ /* 0x000fe20000000000 */
[C---:B------:R-:W-:Y:S01]  /*2e70*/  ISETP.GT.AND P1, PT, R8.reuse, 0x2, PT ;  /* 0x000000020800780c */ /* 0x040fe20003f24270 */
[----:B------:R-:W-:-:S03]  /*2e80*/  VIADD R8, R8, 0xffffffff ;  /* 0xffffffff08087836 */ /* 0x000fc60000000000 */
[----:B------:R-:W-:Y:S01]  /*2e90*/  UMOV UR10, UR4 ;  /* 0x00000004000a7c82 */ /* 0x000fe20008000000 */
[----:B------:R-:W-:Y:S01]  /*2ea0*/  R2UR UR4, R3 ;  /* 0x00000000030472ca */ /* 0x000fe200000e0000 */
[----:B------:R-:W-:Y:S03]  /*2eb0*/  IGMMA.64x64x32.S8.S8 R24, R64, gdesc[UR8], R24, gsb0 ;  /* 0x01e0000840187df1 */ /* 0x000fe60008041018 */
[----:B------:R-:W-:-:S04]  /*2ec0*/  WARPGROUP.DEPBAR.LE gsb0, 0x0 ;  /* 0x00008000000079c5 */ /* 0x000fc80000010000 */
[----:B------:R-:W-:Y:S07]  /*2ed0*/  @P1 BRA `(.L_x_35) ;  /* 0xfffffff400141947 */ /* 0x000fee000383ffff */
.L_x_27:
[----:B------:R-:W-:Y:S01]  /*2ee0*/  IMAD.MOV.U32 R9, RZ, RZ, 0x40000040 ;  /* 0x40000040ff097424 */ /* 0x000fe200078e00ff */
[----:B------:R-:W-:Y:S01]  /*2ef0*/  LEA R8, R3, UR7, 0x9 ;  /* 0x0000000703087c11 */ /* 0x000fe2000f8e48ff */
[----:B------:R-:W-:Y:S01]  /*2f00*/  WARPGROUP.ARRIVE ;  /* 0x00000000000079c5 */ /* 0x000fe20000000000 */
[----:B------:R-:W-:Y:S01]  /*2f10*/  IADD3 R21, R0, R74, R5 ;  /* 0x0000004a00157210 */ /* 0x000fe20007ffe005 */
[----:B------:R-:W-:Y:S01]  /*2f20*/  IMAD.MOV.U32 R5, RZ, RZ, 0x40000040 ;  /* 0x40000040ff057424 */ /* 0x000fe200078e00ff */
[----:B------:R-:W-:Y:S02]  /*2f30*/  R2UR UR6, R8 ;  /* 0x00000000080672ca */ /* 0x000fe400000e0000 */
[----:B------:R-:W-:Y:S01]  /*2f40*/  R2UR UR7, R9 ;  /* 0x00000000090772ca */ /* 0x000fe200000e0000 */
[--C-:B------:R-:W-:Y:S02]  /*2f50*/  IMAD.IADD R23, R4, 0x1, R21.reuse ;  /* 0x0000000104177824 */ /* 0x100fe400078e0215 */
[----:B------:R-:W-:-:S10]  /*2f60*/  IMAD.IADD R63, R6, 0x1, R21 ;  /* 0x00000001063f7824 */ /* 0x000fd400078e0215 */
[----:B------:R-:W-:Y:S01]  /*2f70*/  IGMMA.64x64x32.S8.S8 R24, R68, gdesc[UR4], R24, gsb0 ;  /* 0x01e0000444187df1 */ /* 0x000fe20008041018 */
[----:B------:R-:W-:Y:S02]  /*2f80*/  R2UR UR7, R5 ;  /* 0x00000000050772ca */ /* 0x000fe400000e0000 */
[----:B------:R-:W-:Y:S02]  /*2f90*/  WARPGROUP.DEPBAR.LE gsb0, 0x0 ;  /* 0x00008000000079c5 */ /* 0x000fe40000010000 */
[----:B------:R-:W-:Y:S01]  /*2fa0*/  LDS.U8 R3, [R21+0x1800] ;  /* 0x0018000015037984 */ /* 0x000fe20000000000 */
[----:B------:R-:W-:Y:S02]  /*2fb0*/  IMAD.IADD R69, R4, 0x1, R63 ;  /* 0x0000000104457824 */ /* 0x000fe400078e023f */
[----:B------:R-:W-:Y:S01]  /*2fc0*/  VIADD R4, R8, 0x2 ;  /* 0x0000000208047836 */ /* 0x000fe20000000000 */
[----:B------:R-:W-:Y:S04]  /*2fd0*/  LDS.U8 R11, [R21+0x1808] ;  /* 0x00180800150b7984 */ /* 0x000fe80000000000 */
[----:B------:R-:W-:Y:S01]  /*2fe0*/  LDS.U8 R13, [R21+0x2000] ;  /* 0x00200000150d7984 */ /* 0x000fe20000000000 */
[----:B------:R-:W-:-:S03]  /*2ff0*/  R2UR UR6, R4 ;  /* 0x00000000040672ca */ /* 0x000fc600000e0000 */
        /* <DEDUP_REMOVED lines=24> */
[----:B0-----:R-:W-:-:S04]  /*3180*/  PRMT R67, R72, 0x654, R15 ;  /* 0x0000065448437816 */ /* 0x001fc8000000000f */
[----:B------:R-:W-:-:S06]  /*3190*/  WARPGROUP.ARRIVE ;  /* 0x00000000000079c5 */ /* 0x000fcc0000000000 */
[----:B------:R-:W-:Y:S03]  /*31a0*/  IGMMA.64x64x32.S8.S8 R24, R64, gdesc[UR4], R24, gsb0 ;  /* 0x01e0000440187df1 */ /* 0x000fe60008041018 */
[----:B------:R-:W-:Y:S02]  /*31b0*/  WARPGROUP.DEPBAR.LE gsb0, 0x0 ;  /* 0x00008000000079c5 */ /* 0x000fe40000010000 */
[----:B------:R-:W-:Y:S04]  /*31c0*/  LDS.U8 R3, [R21+0x2800] ;  /* 0x0028000015037984 */ /* 0x000fe80000000000 */
[----:B------:R-:W-:Y:S04]  /*31d0*/  LDS.U8 R5, [R21+0x2808] ;  /* 0x0028080015057984 */ /* 0x000fe80000000000 */
        /* <DEDUP_REMOVED lines=26> */
[----:B------:R-:W-:Y:S06]  /*3380*/  @!P0 BRA `(.L_x_36) ;  /* 0x0000000000048947 */ /* 0x000fec0003800000 */
[----:B------:R-:W-:Y:S01]  /*3390*/  BPT.TRAP 0x1 ;  /* 0x000000040000795c */ /* 0x000fe20000300000 */
.L_x_36:
[----:B------:R-:W-:Y:S01]  /*33a0*/  IMAD R7, R7, 0x8, R0 ;  /* 0x0000000807077824 */ /* 0x000fe200078e0200 */
[----:B------:R-:W-:-:S03]  /*33b0*/  ISETP.GT.U32.AND P1, PT, R19, 0x1, PT ;  /* 0x000000011300780c */ /* 0x000fc60003f24070 */
[----:B------:R-:W-:-:S05]  /*33c0*/  VIADD R7, R7, 0x48 ;  /* 0x0000004807077836 */ /* 0x000fca0000000000 */
[----:B------:R-:W-:-:S04]  /*33d0*/  PRMT R7, RZ, 0x654, R7 ;  /* 0x00000654ff077816 */ /* 0x000fc80000000007 */
[----:B------:R0:W-:Y:S01]  /*33e0*/  SYNCS.ARRIVE.TRANS64.RED.A1T0 RZ, [R7+URZ], RZ ;  /* 0x000000ff07ff79a7 */ /* 0x0001e2000810043f */
[----:B------:R-:W-:Y:S05]  /*33f0*/  @P1 BRA `(.L_x_37) ;  /* 0x0000000000041947 */ /* 0x000fea0003800000 */
[----:B------:R-:W-:Y:S01]  /*3400*/  BPT.TRAP 0x1 ;  /* 0x000000040000795c */ /* 0x000fe20000300000 */
.L_x_37:
[C---:B------:R-:W-:Y:S01]  /*3410*/  VIADD R4, R8.reuse, 0x4 ;  /* 0x0000000408047836 */ /* 0x040fe20000000000 */
[----:B------:R-:W-:Y:S01]  /*3420*/  WARPGROUP.ARRIVE ;  /* 0x00000000000079c5 */ /* 0x000fe20000000000 */
[----:B------:R-:W-:Y:S02]  /*3430*/  IMAD.MOV.U32 R5, RZ, RZ, 0x40000040 ;  /* 0x40000040ff057424 */ /* 0x000fe400078e00ff */
[----:B------:R-:W-:Y:S01]  /*3440*/  VIADD R8, R8, 0x6 ;  /* 0x0000000608087836 */ /* 0x000fe20000000000 */
[----:B------:R-:W-:Y:S01]  /*3450*/  R2UR UR6, R4 ;  /* 0x00000000040672ca */ /* 0x000fe200000e0000 */
[----:B------:R-:W-:Y:S01]  /*3460*/  IMAD.MOV.U32 R9, RZ, RZ, 0x40000040 ;  /* 0x40000040ff097424 */ /* 0x000fe200078e00ff */
[----:B------:R-:W-:-:S13]  /*3470*/  R2UR UR7, R5 ;  /* 0x00000000050772ca */ /* 0x000fda00000e0000 */
[----:B------:R-:W-:Y:S01]  /*3480*/  IGMMA.64x64x32.S8.S8 R24, R64, gdesc[UR4], R24, gsb0 ;  /* 0x01e0000440187df1 */ /* 0x000fe20008041018 */
[----:B------:R-:W-:Y:S02]  /*3490*/  R2UR UR6, R8 ;  /* 0x00000000080672ca */ /* 0x000fe400000e0000 */
[----:B------:R-:W-:Y:S01]  /*34a0*/  R2UR UR7, R9 ;  /* 0x00000000090772ca */ /* 0x000fe200000e0000 */
[----:B------:R-:W-:Y:S02]  /*34b0*/  WARPGROUP.DEPBAR.LE gsb0, 0x0 ;  /* 0x00008000000079c5 */ /* 0x000fe40000010000 */
[----:B------:R-:W-:Y:S04]  /*34c0*/  LDS.U8 R3, [R21+0x3800] ;  /* 0x0038000015037984 */ /* 0x000fe80000000000 */
[----:B------:R-:W-:Y:S04]  /*34d0*/  LDS.U8 R5, [R21+0x3808] ;  /* 0x0038080015057984 */ /* 0x000fe80000000000 */
[----:B0-----:R-:W-:Y:S04]  /*34e0*/  LDS.U8 R7, [R21+0x4000] ;  /* 0x0040000015077984 */ /* 0x001fe80000000000 */
        /* <DEDUP_REMOVED lines=28> */
.L_x_23:
[----:B------:R-:W-:Y:S05]  /*36b0*/  @!P0 BRA `(.L_x_38) ;  /* 0x0000000000048947 */ /* 0x000fea0003800000 */
[----:B------:R-:W-:Y:S01]  /*36c0*/  BPT.TRAP 0x1 ;  /* 0x000000040000795c */ /* 0x000fe20000300000 */
.L_x_38:
[----:B------:R-:W-:Y:S01]  /*36d0*/  UIADD3 UR39, UR40, UR39, URZ ;  /* 0x0000002728277290 */ /* 0x000fe2000fffe03f */
[----:B------:R-:W-:-:S03]  /*36e0*/  ISETP.GT.U32.AND P0, PT, R19, 0x1, PT ;  /* 0x000000011300780c */ /* 0x000fc60003f04070 */
[----:B------:R-:W-:-:S04]  /*36f0*/  UIADD3 UR6, UR39, -0x1, URZ ;  /* 0xffffffff27067890 */ /* 0x000fc8000fffe03f */
[----:B------:R-:W-:-:S04]  /*3700*/  UIMAD.WIDE.U32 UR4, UR6, 0x38e38e39, URZ ;  /* 0x38e38e39060478a5 */ /* 0x000fc8000f8e003f */
[----:B------:R-:W-:-:S04]  /*3710*/  USHF.R.U32.HI UR4, URZ, 0x1, UR5 ;  /* 0x000000013f047899 */ /* 0x000fc80008011605 */
[----:B------:R-:W-:-:S06]  /*3720*/  UIMAD UR6, UR4, -0x9, UR6 ;  /* 0xfffffff7040678a4 */ /* 0x000fcc000f8e0206 */
[----:B------:R-:W-:-:S04]  /*3730*/  IMAD.U32 R3, RZ, RZ, UR6 ;  /* 0x00000006ff037e24 */ /* 0x000fc8000f8e00ff */
[----:B------:R-:W-:-:S04]  /*3740*/  IMAD R0, R3, 0x8, R0 ;  /* 0x0000000803007824 */ /* 0x000fc800078e0200 */
[----:B------:R-:W-:-:S05]  /*3750*/  VIADD R0, R0, 0x48 ;  /* 0x0000004800007836 */ /* 0x000fca0000000000 */
[----:B------:R-:W-:-:S04]  /*3760*/  PRMT R0, RZ, 0x654, R0 ;  /* 0x00000654ff007816 */ /* 0x000fc80000000000 */
[----:B------:R0:W-:Y:S01]  /*3770*/  SYNCS.ARRIVE.TRANS64.RED.A1T0 RZ, [R0+URZ], RZ ;  /* 0x000000ff00ff79a7 */ /* 0x0001e2000810043f */
[----:B------:R-:W-:Y:S05]  /*3780*/  @P0 BRA `(.L_x_39) ;  /* 0x0000000000040947 */ /* 0x000fea0003800000 */
[----:B------:R-:W-:Y:S01]  /*3790*/  BPT.TRAP 0x1 ;  /* 0x000000040000795c */ /* 0x000fe20000300000 */
.L_x_39:
[----:B------:R-:W1:Y:S01]  /*37a0*/  LDC R4, c[0x0][0x288] ;  /* 0x0000a200ff047b82 */ /* 0x000e620000000800 */
[--C-:B0-----:R-:W-:Y:S01]  /*37b0*/  SHF.R.U32.HI R0, RZ, 0x2, R18.reuse ;  /* 0x00000002ff007819 */ /* 0x101fe20000011612 */
[----:B------:R-:W-:Y:S01]  /*37c0*/  IMAD.SHL.U32 R13, R57, 0x80, RZ ;  /* 0x00000080390d7824 */ /* 0x000fe200078e00ff */
[----:B------:R-:W-:Y:S01]  /*37d0*/  SHF.R.U32.HI R5, RZ, 0x7, R18 ;  /* 0x00000007ff057819 */ /* 0x000fe20000011612 */
[----:B------:R-:W-:Y:S01]  /*37e0*/  UISETP.GT.U32.AND UP0, UPT, UR39, 0x8, UPT ;  /* 0x000000082700788c */ /* 0x000fe2000bf04070 */
[----:B------:R-:W-:Y:S01]  /*37f0*/  LOP3.LUT R7, R0, 0x7, RZ, 0xc0, !PT ;  /* 0x0000000700077812 */ /* 0x000fe200078ec0ff */
[----:B------:R-:W-:Y:S01]  /*3800*/  ULDC UR7, c[0x0][0x284] ;  /* 0x0000a10000077ab9 */ /* 0x000fe20000000800 */
[----:B------:R-:W-:Y:S01]  /*3810*/  LOP3.LUT R0, R5, 0x1, RZ, 0xc0, !PT ;  /* 0x0000000105007812 */ /* 0x000fe200078ec0ff */
[----:B------:R-:W-:Y:S01]  /*3820*/  UISETP.LT.U32.AND UP0, UPT, UR40, 0x9, UP0 ;  /* 0x000000092800788c */ /* 0x000fe20008701070 */
[----:B------:R-:W-:Y:S01]  /*3830*/  LOP3.LUT R3, R18, 0x60, RZ, 0xc0, !PT ;  /* 0x0000006012037812 */ /* 0x000fe200078ec0ff */
[----:B------:R-:W-:Y:S01]  /*3840*/  UISETP.GE.U32.AND UP1, UPT, UR40, 0x9, UPT ;  /* 0x000000092800788c */ /* 0x000fe2000bf26070 */
[----:B------:R-:W-:Y:S01]  /*3850*/  SHF.R.S32.HI R14, RZ, 0x1f, R56 ;  /* 0x0000001fff0e7819 */ /* 0x000fe20000011438 */
[----:B------:R-:W-:Y:S01]  /*3860*/  IMAD.SHL.U32 R8, R0, 0x40, RZ ;  /* 0x0000004000087824 */ /* 0x000fe200078e00ff */
[----:B------:R-:W-:Y:S01]  /*3870*/  SHF.R.U32.HI R6, RZ, 0x1, R3 ;  /* 0x00000001ff067819 */ /* 0x000fe20000011603 */
[----:B------:R-:W-:Y:S01]  /*3880*/  UIMAD.WIDE.U32 UR4, UR39, 0x38e38e39, URZ ;  /* 0x38e38e39270478a5 */ /* 0x000fe2000f8e003f */
[----:B------:R-:W-:Y:S01]  /*3890*/  IMAD.WIDE R10, R57, 0x80, RZ ;  /* 0x00000080390a7825 */ /* 0x000fe200078e02ff */
[----:B------:R-:W-:Y:S01]  /*38a0*/  ULDC.64 UR8, c[0x0][0x5d0] ;  /* 0x0001740000087ab9 */ /* 0x000fe20000000a00 */
[--C-:B------:R-:W-:Y:S01]  /*38b0*/  IADD3 R5, RZ, -R6, -R7.reuse ;  /* 0x80000006ff057210 */ /* 0x100fe20007ffe807 */
[----:B------:R-:W-:Y:S01]  /*38c0*/  USEL UR6, URZ, 0x1, !UP0 ;  /* 0x000000013f067887 */ /* 0x000fe2000c000000 */
[----:B------:R-:W-:Y:S01]  /*38d0*/  LOP3.LUT R3, R8, 0x40, R7, 0xe2, !PT ;  /* 0x0000004008037812 */ /* 0x000fe200078ee207 */
[----:B------:R-:W-:Y:S01]  /*38e0*/  IMAD.SHL.U32 R7, R58, 0x40, RZ ;  /* 0x000000403a077824 */ /* 0x000fe200078e00ff */
[----:B------:R-:W-:Y:S01]  /*38f0*/  USHF.R.U32.HI UR4, URZ, 0x1, UR5 ;  /* 0x000000013f047899 */ /* 0x000fe20008011605 */
[----:B------:R-:W-:Y:S01]  /*3900*/  IMAD.SHL.U32 R8, R18, 0x2, RZ ;  /* 0x0000000212087824 */ /* 0x000fe200078e00ff */
[----:B------:R-:W-:Y:S01]  /*3910*/  ULOP3.LUT UR38, UR38, UR6, URZ, 0x3c, !UPT ;  /* 0x0000000626267292 */ /* 0x000fe2000f8e3c3f */
[----:B------:R-:W-:Y:S01]  /*3920*/  IMAD R12, R0, -0x40, R5 ;  /* 0xffffffc0000c7824 */ /* 0x000fe200078e0205 */
[C---:B-1----:R-:W-:Y:S01]  /*3930*/  ISETP.GE.AND P0, PT, R7.reuse, R4, PT ;  /* 0x000000040700720c */ /* 0x042fe20003f06270 */
[----:B------:R-:W-:Y:S01]  /*3940*/  IMAD R5, R14, UR8, RZ ;  /* 0x000000080e057c24 */ /* 0x000fe2000f8e02ff */
[----:B------:R-:W-:Y:S01]  /*3950*/  LOP3.LUT R8, R7, 0x6, R8, 0xf8, !PT ;  /* 0x0000000607087812 */ /* 0x000fe200078ef808 */
[----:B------:R-:W-:Y:S01]  /*3960*/  UIMAD UR39, UR4, -0x9, UR39 ;  /* 0xfffffff7042778a4 */ /* 0x000fe2000f8e0227 */
[C---:B------:R-:W-:Y:S01]  /*3970*/  ISETP.GE.OR P0, PT, R13.reuse, UR7, P0 ;  /* 0x000000070d007c0c */ /* 0x040fe20008706670 */
[----:B------:R-:W-:Y:S01]  /*3980*/  IMAD R15, R56, UR9, R5 ;  /* 0x00000009380f7c24 */ /* 0x000fe2000f8e0205 */
[----:B------:R-:W-:Y:S01]  /*3990*/  LOP3.LUT R0, R18, 0x3, RZ, 0xc0, !PT ;  /* 0x0000000312007812 */ /* 0x000fe200078ec0ff */
[----:B------:R-:W-:Y:S01]  /*39a0*/  @UP1 ULOP3.LUT UR38, UR38, 0x1, UR4, 0x78, !UPT ;  /* 0x0000000126261892 */ /* 0x000fe2000f8e7804 */
[----:B------:R-:W-:Y:S01]  /*39b0*/  SHF.R.S32.HI R9, RZ, 0x1f, R8 ;  /* 0x0000001fff097819 */ /* 0x000fe20000011408 */
[----:B------:R-:W-:Y:S01]  /*39c0*/  IMAD.MOV.U32 R57, RZ, RZ, -0x1 ;  /* 0xffffffffff397424 */ /* 0x000fe200078e00ff */
[----:B------:R-:W-:Y:S01]  /*39d0*/  IADD3 R20, -R13, UR7, R12 ;  /* 0x000000070d147c10 */ /* 0x000fe2000fffe10c */
[----:B------:R-:W-:Y:S01]  /*39e0*/  IMAD R0, R0, -0x2, R4 ;  /* 0xfffffffe00007824 */ /* 0x000fe200078e0204 */
[----:B------:R-:W-:Y:S01]  /*39f0*/  LOP3.LUT R65, R10, R3, R6, 0xfe, !PT ;  /* 0x000000030a417212 */ /* 0x000fe200078efe06 */
[----:B------:R-:W-:-:S04]  /*3a00*/  IMAD.WIDE.U32 R4, R56, UR8, R8 ;  /* 0x0000000838047c25 */ /* 0x000fc8000f8e0008 */
[----:B------:R-:W-:Y:S02]  /*3a10*/  IMAD.IADD R5, R5, 0x1, R15 ;  /* 0x0000000105057824 */ /* 0x000fe400078e020f */
[----:B------:R-:W-:Y:S01]  /*3a20*/  IMAD.IADD R58, R0, 0x1, -R7 ;  /* 0x00000001003a7824 */ /* 0x000fe200078e0a07 */
[----:B------:R-:W-:Y:S06]  /*3a30*/  @P0 BRA `(.L_x_40) ;  /* 0x0000001c00100947 */ /* 0x000fec0003800000 */
[----:B------:R-:W0:Y:S01]  /*3a40*/  LDC.64 R12, c[0x0][0x5c8] ;  /* 0x00017200ff0c7b82 */ /* 0x000e220000000a00 */
[----:B------:R-:W-:Y:S01]  /*3a50*/  ULDC.64 UR4, c[0x0][0x5c0] ;  /* 0x0001700000047ab9 */ /* 0x000fe20000000a00 */
[----:B------:R-:W-:Y:S01]  /*3a60*/  BSSY B0, `(.L_x_40) ;  /* 0x00001c1000007945 */ /* 0x000fe20003800000 */
[-C--:B0-----:R-:W-:Y:S02]  /*3a70*/  IMAD R0, R11, R12.reuse, RZ ;  /* 0x0000000c0b007224 */ /* 0x081fe400078e02ff */
[----:B------:R-:W-:-:S04]  /*3a80*/  IMAD.WIDE.U32 R4, R65, R12, R4 ;  /* 0x0000000c41047225 */ /* 0x000fc800078e0004 */
[----:B------:R-:W-:Y:S01]  /*3a90*/  IMAD R3, R65, R13, R0 ;  /* 0x0000000d41037224 */ /* 0x000fe200078e0200 */
[----:B------:R-:W-:-:S03]  /*3aa0*/  IADD3 R6, P0, R4, UR4, RZ ;  /* 0x0000000404067c10 */ /* 0x000fc6000ff1e0ff */
[----:B------:R-:W-:Y:S01]  /*3ab0*/  IMAD.IADD R3, R5, 0x1, R3 ;  /* 0x0000000105037824 */ /* 0x000fe200078e0203 */
[----:B------:R-:W-:-:S04]  /*3ac0*/  LEA R4, P1, R12, R6, 0x3 ;  /* 0x000000060c047211 */ /* 0x000fc800078218ff */
[----:B------:R-:W-:Y:S02]  /*3ad0*/  IADD3.X R7, R3, UR5, RZ, P0, !PT ;  /* 0x0000000503077c10 */ /* 0x000fe400087fe4ff */
[----:B-----5:R-:W-:Y:S02]  /*3ae0*/  ISETP.NE.AND P0, PT, R60, RZ, PT ;  /* 0x000000ff3c00720c */ /* 0x020fe40003f05270 */
[----:B------:R-:W-:-:S11]  /*3af0*/  LEA.HI.X R5, R12, R7, R13, 0x3, P1 ;  /* 0x000000070c057211 */ /* 0x000fd600008f1c0d */
[----:B------:R-:W-:Y:S05]  /*3b00*/  @!P0 BRA `(.L_x_41) ;  /* 0x0000001400188947 */ /* 0x000fea0003800000 */
[----:B------:R-:W0:Y:S01]  /*3b10*/  LDC.64 R22, c[0x0][0x5b0] ;  /* 0x00016c00ff167b82 */ /* 0x000e220000000a00 */
[----:B------:R-:W-:Y:S01]  /*3b20*/  ULDC.64 UR4, c[0x0][0x5b8] ;  /* 0x00016e0000047ab9 */ /* 0x000fe20000000a00 */
[----:B------:R-:W-:Y:S01]  /*3b30*/  ISETP.GE.AND P3, PT, R58, 0x1, PT ;  /* 0x000000013a00780c */ /* 0x000fe20003f66270 */
[----:B------:R-:W-:Y:S01]  /*3b40*/  IMAD R3, R14, UR4, RZ ;  /* 0x000000040e037c24 */ /* 0x000fe2000f8e02ff */
[----:B------:R-:W-:Y:S01]  /*3b50*/  BSSY B1, `(.L_x_42) ;  /* 0x000000e000017945 */ /* 0x000fe20003800000 */
[----:B------:R-:W-:Y:S01]  /*3b60*/  IMAD.WIDE.U32 R14, R56, UR4, R8 ;  /* 0x00000004380e7c25 */ /* 0x000fe2000f8e0008 */
[----:B------:R-:W-:Y:S02]  /*3b70*/  ISETP.LT.OR P1, PT, R20, 0x1, !P3 ;  /* 0x000000011400780c */ /* 0x000fe40005f21670 */
[----:B------:R-:W1:Y:S01]  /*3b80*/  LDC.64 R62, c[0x0][0x5a8] ;  /* 0x00016a00ff3e7b82 */ /* 0x000e620000000a00 */
[----:B------:R-:W-:Y:S02]  /*3b90*/  IMAD R3, R56, UR5, R3 ;  /* 0x0000000538037c24 */ /* 0x000fe4000f8e0203 */
[----:B------:R-:W-:-:S02]  /*3ba0*/  IMAD.MOV.U32 R12, RZ, RZ, R14 ;  /* 0x000000ffff0c7224 */ /* 0x000fc400078e000e */
[----:B------:R-:W-:Y:S02]  /*3bb0*/  IMAD.IADD R13, R15, 0x1, R3 ;  /* 0x000000010f0d7824 */ /* 0x000fe400078e0203 */
[-C--:B0-----:R-:W-:Y:S02]  /*3bc0*/  IMAD R10, R11, R22.reuse, RZ ;  /* 0x000000160b0a7224 */ /* 0x081fe400078e02ff */
[----:B------:R-:W-:-:S04]  /*3bd0*/  IMAD.WIDE.U32 R8, R65, R22, R12 ;  /* 0x0000001641087225 */ /* 0x000fc800078e000c */
[----:B------:R-:W-:Y:S01]  /*3be0*/  IMAD R21, R65, R23, R10 ;  /* 0x0000001741157224 */ /* 0x000fe200078e020a */
[----:B-1----:R-:W-:-:S04]  /*3bf0*/  IADD3 R8, P0, R8, R62, RZ ;  /* 0x0000003e08087210 */ /* 0x002fc80007f1e0ff */
[----:B------:R-:W-:Y:S01]  /*3c00*/  IADD3.X R9, R63, R9, R21, P0, !PT ;  /* 0x000000093f097210 */ /* 0x000fe200007fe415 */
[----:B------:R-:W-:Y:S08]  /*3c10*/  @P1 BRA `(.L_x_43) ;  /* 0x0000000000041947 */ /* 0x000ff00003800000 */
[----:B------:R0:W5:Y:S02]  /*3c20*/  LDG.E.U8 R61, desc[UR36][R8.64] ;  /* 0x00000024083d7981 */ /* 0x000164000c1e1100 */
.L_x_43:
[----:B------:R-:W-:Y:S05]  /*3c30*/  BSYNC B1 ;  /* 0x0000000000017941 */ /* 0x000fea0003800000 */
.L_x_42:
[----:B-----5:R-:W-:Y:S01]  /*3c40*/  LOP3.LUT R0, R61, 0xffff, RZ, 0xc0, !PT ;  /* 0x0000ffff3d007812 */ /* 0x020fe200078ec0ff */
[----:B------:R-:W-:Y:S01]  /*3c50*/  IMAD.SHL.U32 R10, R22, 0x8, RZ ;  /* 0x00000008160a7824 */ /* 0x000fe200078e00ff */
[----:B------:R-:W-:Y:S01]  /*3c60*/  ISETP.GE.AND P2, PT, R58, 0x2, PT ;  /* 0x000000023a00780c */ /* 0x000fe20003f46270 */
[----:B------:R-:W-:Y:S01]  /*3c70*/  BSSY B1, `(.L_x_44) ;  /* 0x000000e000017945 */ /* 0x000fe20003800000 */
[----:B------:R-:W-:Y:S02]  /*3c80*/  PRMT R3, R0, 0x8880, RZ ;  /* 0x0000888000037816 */ /* 0x000fe400000000ff */
[----:B------:R-:W-:Y:S02]  /*3c90*/  ISETP.LT.OR P0, PT, R20, 0x1, !P2 ;  /* 0x000000011400780c */ /* 0x000fe40005701670 */
[----:B------:R-:W-:Y:S01]  /*3ca0*/  SHF.L.U64.HI R11, R22, 0x3, R23 ;  /* 0x00000003160b7819 */ /* 0x000fe20000010217 */
[----:B------:R-:W-:-:S04]  /*3cb0*/  IMAD R0, R3, R60, RZ ;  /* 0x0000003c03007224 */ /* 0x000fc800078e02ff */
[----:B------:R-:W-:Y:S02]  /*3cc0*/  @!P1 IMAD R3, R24, R59, R0 ;  /* 0x0000003b18039224 */ /* 0x000fe400078e0200 */
[----:B------:R-:W-:-:S03]  /*3cd0*/  IMAD.WIDE.U32 R10, R65, R22, R10 ;  /* 0x00000016410a7225 */ /* 0x000fc600078e000a */
[----:B------:R1:W-:Y:S01]  /*3ce0*/  @!P1 STG.E.U8 desc[UR36][R6.64], R3 ;  /* 0x0000000306009986 */ /* 0x0003e2000c101124 */
[----:B------:R-:W-:Y:S01]  /*3cf0*/  IADD3 R10, P4, P5, R14, R62, R10 ;  /* 0x0000003e0e0a7210 */ /* 0x000fe20007d9e00a */
[----:B------:R-:W-:Y:S01]  /*3d00*/  IMAD.IADD R14, R21, 0x1, R11 ;  /* 0x00000001150e7824 */ /* 0x000fe200078e020b */
[----:B------:R-:W-:Y:S11]  /*3d10*/  @P0 BRA `(.L_x_45) ;  /* 0x00000000000c0947 */ /* 0x000ff60003800000 */
[----:B------:R-:W1:Y:S02]  /*3d20*/  LDG.E.U8 R61, desc[UR36][R8.64+0x1] ;  /* 0x00000124083d7981 */ /* 0x000e64000c1e1100 */
[----:B-1----:R-:W-:-:S05]  /*3d30*/  PRMT R3, R61, 0x8880, RZ ;  /* 0x000088803d037816 */ /* 0x002fca00000000ff */
[----:B------:R-:W-:-:S07]  /*3d40*/  IMAD R0, R3, R60, RZ ;  /* 0x0000003c03007224 */ /* 0x000fce00078e02ff */
.L_x_45:
[----:B------:R-:W-:Y:S05]  /*3d50*/  BSYNC B1 ;  /* 0x0000000000017941 */ /* 0x000fea0003800000 */
.L_x_44:
[----:B------:R-:W-:Y:S01]  /*3d60*/  ISETP.LT.OR P3, PT, R20, 0x9, !P3 ;  /* 0x000000091400780c */ /* 0x000fe20005f61670 */
[----:B------:R-:W-:Y:S01]  /*3d70*/  @!P0 IMAD R25, R25, R59, R0 ;  /* 0x0000003b19198224 */ /* 0x000fe200078e0200 */
[C---:B------:R-:W-:Y:S01]  /*3d80*/  ISETP.GE.AND P1, PT, R58.reuse, 0x9, PT ;  /* 0x000000093a00780c */ /* 0x040fe20003f26270 */
[----:B------:R-:W-:Y:S01]  /*3d90*/  BSSY B1, `(.L_x_46) ;  /* 0x000000b000017945 */ /* 0x000fe20003800000 */
[----:B------:R-:W-:Y:S02]  /*3da0*/  IADD3.X R11, R13, R63, R14, P4, P5 ;  /* 0x0000003f0d0b7210 */ /* 0x000fe400027ea40e */
[----:B------:R2:W-:Y:S01]  /*3db0*/  @!P0 STG.E.U8 desc[UR36][R6.64+0x1], R25 ;  /* 0x0000011906008986 */ /* 0x0005e2000c101124 */
[----:B------:R-:W-:Y:S02]  /*3dc0*/  ISETP.GE.AND P0, PT, R58, 0xa, PT ;  /* 0x0000000a3a00780c */ /* 0x000fe40003f06270 */
[C---:B------:R-:W-:Y:S02]  /*3dd0*/  ISETP.LT.OR P2, PT, R20.reuse, 0x9, !P2 ;  /* 0x000000091400780c */ /* 0x040fe40005741670 */
[----:B------:R-:W-:-:S02]  /*3de0*/  ISETP.LT.OR P5, PT, R20, 0x1, !P1 ;  /* 0x000000011400780c */ /* 0x000fc40004fa1670 */
[----:B------:R-:W-:Y:S01]  /*3df0*/  ISETP.LT.OR P4, PT, R20, 0x1, !P0 ;  /* 0x000000011400780c */ /* 0x000fe20004781670 */
[----:B------:R-:W-:-:S12]  /*3e00*/  @P3 BRA `(.L_x_47) ;  /* 0x00000000000c3947 */ /* 0x000fd80003800000 */
[----:B------:R-:W1:Y:S02]  /*3e10*/  LDG.E.U8 R61, desc[UR36][R10.64] ;  /* 0x000000240a3d7981 */ /* 0x000e64000c1e1100 */
[----:B-1----:R-:W-:-:S05]  /*3e20*/  PRMT R3, R61, 0x8880, RZ ;  /* 0x000088803d037816 */ /* 0x002fca00000000ff */
[----:B------:R-:W-:-:S07]  /*3e30*/  IMAD R0, R3, R60, RZ ;  /* 0x0000003c03007224 */ /* 0x000fce00078e02ff */
.L_x_47:
[----:B------:R-:W-:Y:S05]  /*3e40*/  BSYNC B1 ;  /* 0x0000000000017941 */ /* 0x000fea0003800000 */
.L_x_46:
[----:B-1----:R-:W-:Y:S01]  /*3e50*/  @!P3 IMAD R3, R26, R59, R0 ;  /* 0x0000003b1a03b224 */ /* 0x002fe200078e0200 */
[----:B------:R-:W-:Y:S04]  /*3e60*/  BSSY B1, `(.L_x_48) ;  /* 0x0000006000017945 */ /* 0x000fe80003800000 */
[----:B------:R1:W-:Y:S01]  /*3e70*/  @!P3 STG.E.U8 desc[UR36][R4.64], R3 ;  /* 0x000000030400b986 */ /* 0x0003e2000c101124 */
[----:B------:R-:W-:Y:S05]  /*3e80*/  @P2 BRA `(.L_x_49) ;  /* 0x00000000000c2947 */ /* 0x000fea0003800000 */
[----:B------:R-:W1:Y:S02]  /*3e90*/  LDG.E.U8 R61, desc[UR36][R10.64+0x1] ;  /* 0x000001240a3d7981 */ /* 0x000e64000c1e1100 */
[----:B-1----:R-:W-:-:S05]  /*3ea0*/  PRMT R3, R61, 0x8880, RZ ;  /* 0x000088803d037816 */ /* 0x002fca00000000ff */
[----:B------:R-:W-:-:S07]  /*3eb0*/  IMAD R0, R3, R60, RZ ;  /* 0x0000003c03007224 */ /* 0x000fce00078e02ff */
.L_x_49:
[----:B------:R-:W-:Y:S05]  /*3ec0*/  BSYNC B1 ;  /* 0x0000000000017941 */ /* 0x000fea0003800000 */
.L_x_48:
[----:B------:R-:W-:Y:S01]  /*3ed0*/  @!P2 IMAD R27, R27, R59, R0 ;  /* 0x0000003b1b1ba224 */ /* 0x000fe200078e0200 */
[----:B------:R-:W-:Y:S04]  /*3ee0*/  BSSY B1, `(.L_x_50) ;  /* 0x0000006000017945 */ /* 0x000fe80003800000 */
[----:B------:R3:W-:Y:S01]  /*3ef0*/  @!P2 STG.E.U8 desc[UR36][R4.64+0x1], R27 ;  /* 0x0000011b0400a986 */ /* 0x0007e2000c101124 */
[----:B------:R-:W-:Y:S05]  /*3f00*/  @P5 BRA `(.L_x_51) ;  /* 0x00000000000c5947 */ /* 0x000fea0003800000 */
[----:B------:R-:W1:Y:S02]  /*3f10*/  LDG.E.U8 R61, desc[UR36][R8.64+0x8] ;  /* 0x00000824083d7981 */ /* 0x000e64000c1e1100 */
[----:B-1----:R-:W-:-:S05]  /*3f20*/  PRMT R3, R61, 0x8880, RZ ;  /* 0x000088803d037816 */ /* 0x002fca00000000ff */
[----:B------:R-:W-:-:S07]  /*3f30*/  IMAD R0, R3, R60, RZ ;  /* 0x0000003c03007224 */ /* 0x000fce00078e02ff */
.L_x_51:
[----:B------:R-:W-:Y:S05]  /*3f40*/  BSYNC B1 ;  /* 0x0000000000017941 */ /* 0x000fea0003800000 */
.L_x_50:
[----:B-1----:R-:W-:Y:S01]  /*3f50*/  @!P5 IMAD R3, R28, R59, R0 ;  /* 0x0000003b1c03d224 */ /* 0x002fe200078e0200 */
[----:B------:R-:W-:Y:S04]  /*3f60*/  BSSY B1, `(.L_x_52) ;  /* 0x0000006000017945 */ /* 0x000fe80003800000 */
[----:B------:R1:W-:Y:S01]  /*3f70*/  @!P5 STG.E.U8 desc[UR36][R6.64+0x8], R3 ;  /* 0x000008030600d986 */ /* 0x0003e2000c101124 */
[----:B------:R-:W-:Y:S05]  /*3f80*/  @P4 BRA `(.L_x_53) ;  /* 0x00000000000c4947 */ /* 0x000fea0003800000 */
[----:B------:R-:W1:Y:S02]  /*3f90*/  LDG.E.U8 R61, desc[UR36][R8.64+0x9] ;  /* 0x00000924083d7981 */ /* 0x000e64000c1e1100 */
[----:B-1----:R-:W-:-:S05]  /*3fa0*/  PRMT R3, R61, 0x8880, RZ ;  /* 0x000088803d037816 */ /* 0x002fca00000000ff */
[----:B------:R-:W-:-:S07]  /*3fb0*/  IMAD R0, R3, R60, RZ ;  /* 0x0000003c03007224 */ /* 0x000fce00078e02ff */
.L_x_53:
[----:B------:R-:W-:Y:S05]  /*3fc0*/  BSYNC B1 ;  /* 0x0000000000017941 */ /* 0x000fea0003800000 */
.L_x_52:
[----:B------:R-:W-:Y:S01]  /*3fd0*/  ISETP.LT.OR P1, PT, R20, 0x9, !P1 ;  /* 0x000000091400780c */ /* 0x000fe20004f21670 */
[----:B------:R-:W-:Y:S01]  /*3fe0*/  @!P4 IMAD R29, R29, R59, R0 ;  /* 0x0000003b1d1dc224 */ /* 0x000fe200078e0200 */
[C---:B------:R-:W-:Y:S01]  /*3ff0*/  ISETP.GE.AND P3, PT, R58.reuse, 0x11, PT ;  /* 0x000000113a00780c */ /* 0x040fe20003f66270 */
[----:B------:R-:W-:Y:S01]  /*4000*/  BSSY B1, `(.L_x_54) ;  /* 0x000000a000017945 */ /* 0x000fe20003800000 */
[----:B------:R-:W-:Y:S02]  /*4010*/  ISETP.GE.AND P2, PT, R58, 0x12, PT ;  /* 0x000000123a00780c */ /* 0x000fe40003f46270 */
[----:B------:R4:W-:Y:S01]  /*4020*/  @!P4 STG.E.U8 desc[UR36][R6.64+0x9], R29 ;  /* 0x0000091d0600c986 */ /* 0x0009e2000c101124 */
[C---:B------:R-:W-:Y:S02]  /*4030*/  ISETP.LT.OR P0, PT, R20.reuse, 0x9, !P0 ;  /* 0x000000091400780c */ /* 0x040fe40004701670 */
[C---:B------:R-:W-:Y:S02]  /*4040*/  ISETP.LT.OR P5, PT, R20.reuse, 0x1, !P3 ;  /* 0x000000011400780c */ /* 0x040fe40005fa1670 */
[----:B------:R-:W-:-:S02]  /*4050*/  ISETP.LT.OR P4, PT, R20, 0x1, !P2 ;  /* 0x000000011400780c */ /* 0x000fc40005781670 */
[----:B------:R-:W-:Y:S11]  /*4060*/  @P1 BRA `(.L_x_55) ;  /* 0x00000000000c1947 */ /* 0x000ff60003800000 */
[----:B------:R-:W1:Y:S02]  /*4070*/  LDG.E.U8 R61, desc[UR36][R10.64+0x8] ;  /* 0x000008240a3d7981 */ /* 0x000e64000c1e1100 */
[----:B-1----:R-:W-:-:S05]  /*4080*/  PRMT R3, R61, 0x8880, RZ ;  /* 0x000088803d037816 */ /* 0x002fca00000000ff */
[----:B------:R-:W-:-:S07]  /*4090*/  IMAD R0, R3, R60, RZ ;  /* 0x0000003c03007224 */ /* 0x000fce00078e02ff */
.L_x_55:
[----:B------:R-:W-:Y:S05]  /*40a0*/  BSYNC B1 ;  /* 0x0000000000017941 */ /* 0x000fea0003800000 */
.L_x_54:
[----:B-1----:R-:W-:Y:S01]  /*40b0*/  @!P1 IMAD R3, R30, R59, R0 ;  /* 0x0000003b1e039224 */ /* 0x002fe200078e0200 */
[----:B------:R-:W-:Y:S04]  /*40c0*/  BSSY B1, `(.L_x_56) ;  /* 0x0000006000017945 */ /* 0x000fe80003800000 */
[----:B------:R1:W-:Y:S01]  /*40d0*/  @!P1 STG.E.U8 desc[UR36][R4.64+0x8], R3 ;  /* 0x0000080304009986 */ /* 0x0003e2000c101124 */
[----:B------:R-:W-:Y:S05]  /*40e0*/  @P0 BRA `(.L_x_57) ;  /* 0x00000000000c0947 */ /* 0x000fea0003800000 */
[----:B------:R-:W1:Y:S02]  /*40f0*/  LDG.E.U8 R61, desc[UR36][R10.64+0x9] ;  /* 0x000009240a3d7981 */ /* 0x000e64000c1e1100 */
[----:B-1----:R-:W-:-:S05]  /*4100*/  PRMT R3, R61, 0x8880, RZ ;  /* 0x000088803d037816 */ /* 0x002fca00000000ff */
[----:B------:R-:W-:-:S07]  /*4110*/  IMAD R0, R3, R60, RZ ;  /* 0x0000003c03007224 */ /* 0x000fce00078e02ff */
.L_x_57:
[----:B------:R-:W-:Y:S05]  /*4120*/  BSYNC B1 ;  /* 0x0000000000017941 */ /* 0x000fea0003800000 */
.L_x_56:
[----:B------:R-:W-:Y:S01]  /*4130*/  @!P0 IMAD R31, R31, R59, R0 ;  /* 0x0000003b1f1f8224 */ /* 0x000fe200078e0200 */
[----:B------:R-:W-:Y:S04]  /*4140*/  BSSY B1, `(.L_x_58) ;  /* 0x0000006000017945 */ /* 0x000fe80003800000 */
[----:B------:R0:W-:Y:S01]  /*4150*/  @!P0 STG.E.U8 desc[UR36][R4.64+0x9], R31 ;  /* 0x0000091f04008986 */ /* 0x0001e2000c101124 */
[----:B------:R-:W-:Y:S05]  /*4160*/  @P5 BRA `(.L_x_59) ;  /* 0x00000000000c5947 */ /* 0x000fea0003800000 */
[----:B------:R-:W1:Y:S02]  /*4170*/  LDG.E.U8 R61, desc[UR36][R8.64+0x10] ;  /* 0x00001024083d7981 */ /* 0x000e64000c1e1100 */
[----:B-1----:R-:W-:-:S05]  /*4180*/  PRMT R3, R61, 0x8880, RZ ;  /* 0x000088803d037816 */ /* 0x002fca00000000ff */
[----:B------:R-:W-:-:S07]  /*4190*/  IMAD R0, R3, R60, RZ ;  /* 0x0000003c03007224 */ /* 0x000fce00078e02ff */
.L_x_59:
[----:B------:R-:W-:Y:S05]  /*41a0*/  BSYNC B1 ;  /* 0x0000000000017941 */ /* 0x000fea0003800000 */
.L_x_58:
[----:B-1----:R-:W-:Y:S01]  /*41b0*/  @!P5 IMAD R3, R32, R59, R0 ;  /* 0x0000003b2003d224 */ /* 0x002fe200078e0200 */
[----:B------:R-:W-:Y:S04]  /*41c0*/  BSSY B1, `(.L_x_60) ;  /* 0x0000006000017945 */ /* 0x000fe80003800000 */
[----:B------:R1:W-:Y:S01]  /*41d0*/  @!P5 STG.E.U8 desc[UR36][R6.64+0x10], R3 ;  /* 0x000010030600d986 */ /* 0x0003e2000c101124 */
[----:B------:R-:W-:Y:S05]  /*41e0*/  @P4 BRA `(.L_x_61) ;  /* 0x00000000000c4947 */ /* 0x000fea0003800000 */
[----:B------:R-:W1:Y:S02]  /*41f0*/  LDG.E.U8 R61, desc[UR36][R8.64+0x11] ;  /* 0x00001124083d7981 */ /* 0x000e64000c1e1100 */
[----:B-1----:R-:W-:-:S05]  /*4200*/  PRMT R3, R61, 0x8880, RZ ;  /* 0x000088803d037816 */ /* 0x002fca00000000ff */
[----:B------:R-:W-:-:S07]  /*4210*/  IMAD R0, R3, R60, RZ ;  /* 0x0000003c03007224 */ /* 0x000fce00078e02ff */
.L_x_61:
[----:B------:R-:W-:Y:S05]  /*4220*/  BSYNC B1 ;  /* 0x0000000000017941 */ /* 0x000fea0003800000 */
.L_x_60:
        /* <DEDUP_REMOVED lines=13> */
.L_x_63:
[----:B------:R-:W-:Y:S05]  /*4300*/  BSYNC B1 ;  /* 0x0000000000017941 */ /* 0x000fea0003800000 */
.L_x_62:
[----:B-1----:R-:W-:Y:S01]  /*4310*/  @!P3 IMAD R3, R34, R59, R0 ;  /* 0x0000003b2203b224 */ /* 0x002fe200078e0200 */
[----:B------:R-:W-:Y:S04]  /*4320*/  BSSY B1, `(.L_x_64) ;  /* 0x0000006000017945 */ /* 0x000fe80003800000 */
[----:B------:R1:W-:Y:S01]  /*4330*/  @!P3 STG.E.U8 desc[UR36][R4.64+0x10], R3 ;  /* 0x000010030400b986 */ /* 0x0003e2000c101124 */
[----:B------:R-:W-:Y:S05]  /*4340*/  @P2 BRA `(.L_x_65) ;  /* 0x00000000000c2947 */ /* 0x000fea0003800000 */
[----:B------:R-:W1:Y:S02]  /*4350*/  LDG.E.U8 R61, desc[UR36][R10.64+0x11] ;  /* 0x000011240a3d7981 */ /* 0x000e64000c1e1100 */
[----:B-1----:R-:W-:-:S05]  /*4360*/  PRMT R3, R61, 0x8880, RZ ;  /* 0x000088803d037816 */ /* 0x002fca00000000ff */
[----:B------:R-:W-:-:S07]  /*4370*/  IMAD R0, R3, R60, RZ ;  /* 0x0000003c03007224 */ /* 0x000fce00078e02ff */
.L_x_65:
[----:B------:R-:W-:Y:S05]  /*4380*/  BSYNC B1 ;  /* 0x0000000000017941 */ /* 0x000fea0003800000 */
.L_x_64:
[----:B------:R-:W-:Y:S01]  /*4390*/  @!P2 IMAD R35, R35, R59, R0 ;  /* 0x0000003b2323a224 */ /* 0x000fe200078e0200 */
[----:B------:R-:W-:Y:S04]  /*43a0*/  BSSY B1, `(.L_x_66) ;  /* 0x0000006000017945 */ /* 0x000fe80003800000 */
[----:B------:R0:W-:Y:S01]  /*43b0*/  @!P2 STG.E.U8 desc[UR36][R4.64+0x11], R35 ;  /* 0x000011230400a986 */ /* 0x0001e2000c101124 */
[----:B------:R-:W-:Y:S05]  /*43c0*/  @P5 BRA `(.L_x_67) ;  /* 0x00000000000c5947 */ /* 0x000fea0003800000 */
[----:B------:R-:W1:Y:S02]  /*43d0*/  LDG.E.U8 R61, desc[UR36][R8.64+0x18] ;  /* 0x00001824083d7981 */ /* 0x000e64000c1e1100 */
[----:B-1----:R-:W-:-:S05]  /*43e0*/  PRMT R3, R61, 0x8880, RZ ;  /* 0x000088803d037816 */ /* 0x002fca00000000ff */
[----:B------:R-:W-:-:S07]  /*43f0*/  IMAD R0, R3, R60, RZ ;  /* 0x0000003c03007224 */ /* 0x000fce00078e02ff */
.L_x_67:
[----:B------:R-:W-:Y:S05]  /*4400*/  BSYNC B1 ;  /* 0x0000000000017941 */ /* 0x000fea0003800000 */
.L_x_66:
[----:B-1----:R-:W-:Y:S01]  /*4410*/  @!P5 IMAD R3, R36, R59, R0 ;  /* 0x0000003b2403d224 */ /* 0x002fe200078e0200 */
[----:B------:R-:W-:Y:S04]  /*4420*/  BSSY B1, `(.L_x_68) ;  /* 0x0000006000017945 */ /* 0x000fe80003800000 */
[----:B------:R1:W-:Y:S01]  /*4430*/  @!P5 STG.E.U8 desc[UR36][R6.64+0x18], R3 ;  /* 0x000018030600d986 */ /* 0x0003e2000c101124 */
[----:B------:R-:W-:Y:S05]  /*4440*/  @P4 BRA `(.L_x_69) ;  /* 0x00000000000c4947 */ /* 0x000fea0003800000 */
[----:B------:R-:W1:Y:S02]  /*4450*/  LDG.E.U8 R61, desc[UR36][R8.64+0x19] ;  /* 0x00001924083d7981 */ /* 0x000e64000c1e1100 */
[----:B-1----:R-:W-:-:S05]  /*4460*/  PRMT R3, R61, 0x8880, RZ ;  /* 0x000088803d037816 */ /* 0x002fca00000000ff */
[----:B------:R-:W-:-:S07]  /*4470*/  IMAD R0, R3, R60, RZ ;  /* 0x0000003c03007224 */ /* 0x000fce00078e02ff */
.L_x_69:
[----:B------:R-:W-:Y:S05]  /*4480*/  BSYNC B1 ;  /* 0x0000000000017941 */ /* 0x000fea0003800000 */
.L_x_68:
        /* <DEDUP_REMOVED lines=13> */
.L_x_71:
[----:B------:R-:W-:Y:S05]  /*4560*/  BSYNC B1 ;  /* 0x0000000000017941 */ /* 0x000fea0003800000 */
.L_x_70:
[----:B-1----:R-:W-:Y:S01]  /*4570*/  @!P1 IMAD R3, R38, R59, R0 ;  /* 0x0000003b26039224 */ /* 0x002fe200078e0200 */
[----:B------:R-:W-:Y:S04]  /*4580*/  BSSY B1, `(.L_x_72) ;  /* 0x0000006000017945 */ /* 0x000fe80003800000 */
[----:B------:R1:W-:Y:S01]  /*4590*/  @!P1 STG.E.U8 desc[UR36][R4.64+0x18], R3 ;  /* 0x0000180304009986 */ /* 0x0003e2000c101124 */
[----:B------:R-:W-:Y:S05]  /*45a0*/  @P4 BRA `(.L_x_73) ;  /* 0x00000000000c4947 */ /* 0x000fea0003800000 */
[----:B------:R-:W1:Y:S02]  /*45b0*/  LDG.E.U8 R61, desc[UR36][R10.64+0x19] ;  /* 0x000019240a3d7981 */ /* 0x000e64000c1e1100 */
[----:B-1----:R-:W-:-:S05]  /*45c0*/  PRMT R3, R61, 0x8880, RZ ;  /* 0x000088803d037816 */ /* 0x002fca00000000ff */
[----:B------:R-:W-:-:S07]  /*45d0*/  IMAD R0, R3, R60, RZ ;  /* 0x0000003c03007224 */ /* 0x000fce00078e02ff */
.L_x_73:
[----:B------:R-:W-:Y:S05]  /*45e0*/  BSYNC B1 ;  /* 0x0000000000017941 */ /* 0x000fea0003800000 */
.L_x_72:
[----:B------:R-:W-:Y:S01]  /*45f0*/  @!P4 IMAD R39, R39, R59, R0 ;  /* 0x0000003b2727c224 */ /* 0x000fe200078e0200 */
[----:B------:R-:W-:Y:S04]  /*4600*/  BSSY B1, `(.L_x_74) ;  /* 0x0000006000017945 */ /* 0x000fe80003800000 */
[----:B------:R0:W-:Y:S01]  /*4610*/  @!P4 STG.E.U8 desc[UR36][R4.64+0x19], R39 ;  /* 0x000019270400c986 */ /* 0x0001e2000c101124 */
[----:B------:R-:W-:Y:S05]  /*4620*/  @P5 BRA `(.L_x_75) ;  /* 0x00000000000c5947 */ /* 0x000fea0003800000 */
[----:B------:R-:W1:Y:S02]  /*4630*/  LDG.E.U8 R61, desc[UR36][R8.64+0x20] ;  /* 0x00002024083d7981 */ /* 0x000e64000c1e1100 */
[----:B-1----:R-:W-:-:S05]  /*4640*/  PRMT R3, R61, 0x8880, RZ ;  /* 0x000088803d037816 */ /* 0x002fca00000000ff */
[----:B------:R-:W-:-:S07]  /*4650*/  IMAD R0, R3, R60, RZ ;  /* 0x0000003c03007224 */ /* 0x000fce00078e02ff */
.L_x_75:
[----:B------:R-:W-:Y:S05]  /*4660*/  BSYNC B1 ;  /* 0x0000000000017941 */ /* 0x000fea0003800000 */
.L_x_74:
[----:B-1----:R-:W-:Y:S01]  /*4670*/  @!P5 IMAD R3, R40, R59, R0 ;  /* 0x0000003b2803d224 */ /* 0x002fe200078e0200 */
[----:B------:R-:W-:Y:S04]  /*4680*/  BSSY B1, `(.L_x_76) ;  /* 0x0000006000017945 */ /* 0x000fe80003800000 */
[----:B------:R1:W-:Y:S01]  /*4690*/  @!P5 STG.E.U8 desc[UR36][R6.64+0x20], R3 ;  /* 0x000020030600d986 */ /* 0x0003e2000c101124 */
[----:B------:R-:W-:Y:S05]  /*46a0*/  @P0 BRA `(.L_x_77) ;  /* 0x00000000000c0947 */ /* 0x000fea0003800000 */
[----:B------:R-:W1:Y:S02]  /*46b0*/  LDG.E.U8 R61, desc[UR36][R8.64+0x21] ;  /* 0x00002124083d7981 */ /* 0x000e64000c1e1100 */
[----:B-1----:R-:W-:-:S05]  /*46c0*/  PRMT R3, R61, 0x8880, RZ ;  /* 0x000088803d037816 */ /* 0x002fca00000000ff */
[----:B------:R-:W-:-:S07]  /*46d0*/  IMAD R0, R3, R60, RZ ;  /* 0x0000003c03007224 */ /* 0x000fce00078e02ff */
.L_x_77:
[----:B------:R-:W-:Y:S05]  /*46e0*/  BSYNC B1 ;  /* 0x0000000000017941 */ /* 0x000fea0003800000 */
.L_x_76:
        /* <DEDUP_REMOVED lines=13> */
.L_x_79:
[----:B------:R-:W-:Y:S05]  /*47c0*/  BSYNC B1 ;  /* 0x0000000000017941 */ /* 0x000fea0003800000 */
.L_x_78:
[----:B-1----:R-:W-:Y:S01]  /*47d0*/  @!P3 IMAD R3, R42, R59, R0 ;  /* 0x0000003b2a03b224 */ /* 0x002fe200078e0200 */
[----:B------:R-:W-:Y:S04]  /*47e0*/  BSSY B1, `(.L_x_80) ;  /* 0x0000006000017945 */ /* 0x000fe80003800000 */
[----:B------:R1:W-:Y:S01]  /*47f0*/  @!P3 STG.E.U8 desc[UR36][R4.64+0x20], R3 ;  /* 0x000020030400b986 */ /* 0x0003e2000c101124 */
[----:B------:R-:W-:Y:S05]  /*4800*/  @P2 BRA `(.L_x_81) ;  /* 0x00000000000c2947 */ /* 0x000fea0003800000 */
[----:B------:R-:W1:Y:S02]  /*4810*/  LDG.E.U8 R61, desc[UR36][R10.64+0x21] ;  /* 0x000021240a3d7981 */ /* 0x000e64000c1e1100 */
[----:B-1----:R-:W-:-:S05]  /*4820*/  PRMT R3, R61, 0x8880, RZ ;  /* 0x000088803d037816 */ /* 0x002fca00000000ff */
[----:B------:R-:W-:-:S07]  /*4830*/  IMAD R0, R3, R60, RZ ;  /* 0x0000003c03007224 */ /* 0x000fce00078e02ff */
.L_x_81:
[----:B------:R-:W-:Y:S05]  /*4840*/  BSYNC B1 ;  /* 0x0000000000017941 */ /* 0x000fea0003800000 */
.L_x_80:
[----:B------:R-:W-:Y:S01]  /*4850*/  @!P2 IMAD R43, R43, R59, R0 ;  /* 0x0000003b2b2ba224 */ /* 0x000fe200078e0200 */
[----:B------:R-:W-:Y:S04]  /*4860*/  BSSY B1, `(.L_x_82) ;  /* 0x0000006000017945 */ /* 0x000fe80003800000 */
[----:B------:R0:W-:Y:S01]  /*4870*/  @!P2 STG.E.U8 desc[UR36][R4.64+0x21], R43 ;  /* 0x0000212b0400a986 */ /* 0x0001e2000c101124 */
[----:B------:R-:W-:Y:S05]  /*4880*/  @P0 BRA `(.L_x_83) ;  /* 0x00000000000c0947 */ /* 0x000fea0003800000 */
[----:B------:R-:W1:Y:S02]  /*4890*/  LDG.E.U8 R61, desc[UR36][R8.64+0x28] ;  /* 0x00002824083d7981 */ /* 0x000e64000c1e1100 */
[----:B-1----:R-:W-:-:S05]  /*48a0*/  PRMT R3, R61, 0x8880, RZ ;  /* 0x000088803d037816 */ /* 0x002fca00000000ff */
[----:B------:R-:W-:-:S07]  /*48b0*/  IMAD R0, R3, R60, RZ ;  /* 0x0000003c03007224 */ /* 0x000fce00078e02ff */
.L_x_83:
[----:B------:R-:W-:Y:S05]  /*48c0*/  BSYNC B1 ;  /* 0x0000000000017941 */ /* 0x000fea0003800000 */
.L_x_82:
[----:B-1----:R-:W-:Y:S01]  /*48d0*/  @!P0 IMAD R3, R44, R59, R0 ;  /* 0x0000003b2c038224 */ /* 0x002fe200078e0200 */
[----:B------:R-:W-:Y:S04]  /*48e0*/  BSSY B1, `(.L_x_84) ;  /* 0x0000006000017945 */ /* 0x000fe80003800000 */
[----:B------:R1:W-:Y:S01]  /*48f0*/  @!P0 STG.E.U8 desc[UR36][R6.64+0x28], R3 ;  /* 0x0000280306008986 */ /* 0x0003e2000c101124 */
[----:B------:R-:W-:Y:S05]  /*4900*/  @P5 BRA `(.L_x_85) ;  /* 0x00000000000c5947 */ /* 0x000fea0003800000 */
[----:B------:R-:W1:Y:S02]  /*4910*/  LDG.E.U8 R61, desc[UR36][R8.64+0x29] ;  /* 0x00002924083d7981 */ /* 0x000e64000c1e1100 */
[----:B-1----:R-:W-:-:S05]  /*4920*/  PRMT R3, R61, 0x8880, RZ ;  /* 0x000088803d037816 */ /* 0x002fca00000000ff */
[----:B------:R-:W-:-:S07]  /*4930*/  IMAD R0, R3, R60, RZ ;  /* 0x0000003c03007224 */ /* 0x000fce00078e02ff */
.L_x_85:
[----:B------:R-:W-:Y:S05]  /*4940*/  BSYNC B1 ;  /* 0x0000000000017941 */ /* 0x000fea0003800000 */
.L_x_84:
        /* <DEDUP_REMOVED lines=13> */
.L_x_87:
[----:B------:R-:W-:Y:S05]  /*4a20*/  BSYNC B1 ;  /* 0x0000000000017941 */ /* 0x000fea0003800000 */
.L_x_86:
[----:B-1----:R-:W-:Y:S01]  /*4a30*/  @!P4 IMAD R3, R46, R59, R0 ;  /* 0x0000003b2e03c224 */ /* 0x002fe200078e0200 */
[----:B------:R-:W-:Y:S04]  /*4a40*/  BSSY B1, `(.L_x_88) ;  /* 0x0000006000017945 */ /* 0x000fe80003800000 */
[----:B------:R1:W-:Y:S01]  /*4a50*/  @!P4 STG.E.U8 desc[UR36][R4.64+0x28], R3 ;  /* 0x000028030400c986 */ /* 0x0003e2000c101124 */
[----:B------:R-:W-:Y:S05]  /*4a60*/  @P1 BRA `(.L_x_89) ;  /* 0x00000000000c1947 */ /* 0x000fea0003800000 */
[----:B------:R-:W1:Y:S02]  /*4a70*/  LDG.E.U8 R61, desc[UR36][R10.64+0x29] ;  /* 0x000029240a3d7981 */ /* 0x000e64000c1e1100 */
[----:B-1----:R-:W-:-:S05]  /*4a80*/  PRMT R3, R61, 0x8880, RZ ;  /* 0x000088803d037816 */ /* 0x002fca00000000ff */
[----:B------:R-:W-:-:S07]  /*4a90*/  IMAD R0, R3, R60, RZ ;  /* 0x0000003c03007224 */ /* 0x000fce00078e02ff */
.L_x_89:
[----:B------:R-:W-:Y:S05]  /*4aa0*/  BSYNC B1 ;  /* 0x0000000000017941 */ /* 0x000fea0003800000 */
.L_x_88:
[----:B------:R-:W-:Y:S01]  /*4ab0*/  @!P1 IMAD R47, R47, R59, R0 ;  /* 0x0000003b2f2f9224 */ /* 0x000fe200078e0200 */
[----:B------:R-:W-:Y:S04]  /*4ac0*/  BSSY B1, `(.L_x_90) ;  /* 0x0000006000017945 */ /* 0x000fe80003800000 */
[----:B------:R0:W-:Y:S01]  /*4ad0*/  @!P1 STG.E.U8 desc[UR36][R4.64+0x29], R47 ;  /* 0x0000292f04009986 */ /* 0x0001e2000c101124 */
[----:B------:R-:W-:Y:S05]  /*4ae0*/  @P3 BRA `(.L_x_91) ;  /* 0x00000000000c3947 */ /* 0x000fea0003800000 */
[----:B------:R-:W1:Y:S02]  /*4af0*/  LDG.E.U8 R61, desc[UR36][R8.64+0x30] ;  /* 0x00003024083d7981 */ /* 0x000e64000c1e1100 */
[----:B-1----:R-:W-:-:S05]  /*4b00*/  PRMT R3, R61, 0x8880, RZ ;  /* 0x000088803d037816 */ /* 0x002fca00000000ff */
[----:B------:R-:W-:-:S07]  /*4b10*/  IMAD R0, R3, R60, RZ ;  /* 0x0000003c03007224 */ /* 0x000fce00078e02ff */
.L_x_91:
[----:B------:R-:W-:Y:S05]  /*4b20*/  BSYNC B1 ;  /* 0x0000000000017941 */ /* 0x000fea0003800000 */
.L_x_90:
[----:B-1----:R-:W-:Y:S01]  /*4b30*/  @!P3 IMAD R3, R48, R59, R0 ;  /* 0x0000003b3003b224 */ /* 0x002fe200078e0200 */
[----:B------:R-:W-:Y:S04]  /*4b40*/  BSSY B1, `(.L_x_92) ;  /* 0x0000006000017945 */ /* 0x000fe80003800000 */
[----:B------:R1:W-:Y:S01]  /*4b50*/  @!P3 STG.E.U8 desc[UR36][R6.64+0x30], R3 ;  /* 0x000030030600b986 */ /* 0x0003e2000c101124 */
[----:B------:R-:W-:Y:S05]  /*4b60*/  @P5 BRA `(.L_x_93) ;  /* 0x00000000000c5947 */ /* 0x000fea0003800000 */
[----:B------:R-:W1:Y:S02]  /*4b70*/  LDG.E.U8 R61, desc[UR36][R8.64+0x31] ;  /* 0x00003124083d7981 */ /* 0x000e64000c1e1100 */
[----:B-1----:R-:W-:-:S05]  /*4b80*/  PRMT R3, R61, 0x8880, RZ ;  /* 0x000088803d037816 */ /* 0x002fca00000000ff */
[----:B------:R-:W-:-:S07]  /*4b90*/  IMAD R0, R3, R60, RZ ;  /* 0x0000003c03007224 */ /* 0x000fce00078e02ff */
.L_x_93:
[----:B------:R-:W-:Y:S05]  /*4ba0*/  BSYNC B1 ;  /* 0x0000000000017941 */ /* 0x000fea0003800000 */
.L_x_92:
        /* <DEDUP_REMOVED lines=9> */
[----:B------:R-:W-:Y:S01]  /*4c40*/  ISETP.LT.OR P3, PT, R20, 0x9, !P3 ;  /* 0x000000091400780c */ /* 0x000fe20005f61670 */
[----:B------:R-:W-:-:S12]  /*4c50*/  @P2 BRA `(.L_x_95) ;  /* 0x00000000000c2947 */ /* 0x000fd80003800000 */
[----:B------:R-:W1:Y:S02]  /*4c60*/  LDG.E.U8 R61, desc[UR36][R10.64+0x30] ;  /* 0x000030240a3d7981 */ /* 0x000e64000c1e1100 */
[----:B-1----:R-:W-:-:S05]  /*4c70*/  PRMT R3, R61, 0x8880, RZ ;  /* 0x000088803d037816 */ /* 0x002fca00000000ff */
[----:B------:R-:W-:-:S07]  /*4c80*/  IMAD R0, R3, R60, RZ ;  /* 0x0000003c03007224 */ /* 0x000fce00078e02ff */
.L_x_95:
[----:B------:R-:W-:Y:S05]  /*4c90*/  BSYNC B1 ;  /* 0x0000000000017941 */ /* 0x000fea0003800000 */
.L_x_94:
[----:B-1----:R-:W-:Y:S01]  /*4ca0*/  @!P2 IMAD R3, R50, R59, R0 ;  /* 0x0000003b3203a224 */ /* 0x002fe200078e0200 */
[----:B------:R-:W-:Y:S04]  /*4cb0*/  BSSY B1, `(.L_x_96) ;  /* 0x0000006000017945 */ /* 0x000fe80003800000 */
[----:B------:R1:W-:Y:S01]  /*4cc0*/  @!P2 STG.E.U8 desc[UR36][R4.64+0x30], R3 ;  /* 0x000030030400a986 */ /* 0x0003e2000c101124 */
[----:B------:R-:W-:Y:S05]  /*4cd0*/  @P0 BRA `(.L_x_97) ;  /* 0x00000000000c0947 */ /* 0x000fea0003800000 */
[----:B------:R-:W1:Y:S02]  /*4ce0*/  LDG.E.U8 R61, desc[UR36][R10.64+0x31] ;  /* 0x000031240a3d7981 */ /* 0x000e64000c1e1100 */
[----:B-1----:R-:W-:-:S05]  /*4cf0*/  PRMT R3, R61, 0x8880, RZ ;  /* 0x000088803d037816 */ /* 0x002fca00000000ff */
[----:B------:R-:W-:-:S07]  /*4d00*/  IMAD R0, R3, R60, RZ ;  /* 0x0000003c03007224 */ /* 0x000fce00078e02ff */
.L_x_97:
[----:B------:R-:W-:Y:S05]  /*4d10*/  BSYNC B1 ;  /* 0x0000000000017941 */ /* 0x000fea0003800000 */
.L_x_96:
[----:B------:R-:W-:Y:S01]  /*4d20*/  @!P0 IMAD R51, R51, R59, R0 ;  /* 0x0000003b33338224 */ /* 0x000fe200078e0200 */
[----:B------:R-:W-:Y:S04]  /*4d30*/  BSSY B1, `(.L_x_98) ;  /* 0x0000006000017945 */ /* 0x000fe80003800000 */
[----:B------:R0:W-:Y:S01]  /*4d40*/  @!P0 STG.E.U8 desc[UR36][R4.64+0x31], R51 ;  /* 0x0000313304008986 */ /* 0x0001e2000c101124 */
[----:B------:R-:W-:Y:S05]  /*4d50*/  @P5 BRA `(.L_x_99) ;  /* 0x00000000000c5947 */ /* 0x000fea0003800000 */
[----:B------:R-:W1:Y:S02]  /*4d60*/  LDG.E.U8 R61, desc[UR36][R8.64+0x38] ;  /* 0x00003824083d7981 */ /* 0x000e64000c1e1100 */
[----:B-1----:R-:W-:-:S05]  /*4d70*/  PRMT R3, R61, 0x8880, RZ ;  /* 0x000088803d037816 */ /* 0x002fca00000000ff */
[----:B------:R-:W-:-:S07]  /*4d80*/  IMAD R0, R3, R60, RZ ;  /* 0x0000003c03007224 */ /* 0x000fce00078e02ff */
.L_x_99:
[----:B------:R-:W-:Y:S05]  /*4d90*/  BSYNC B1 ;  /* 0x0000000000017941 */ /* 0x000fea0003800000 */
.L_x_98:
[----:B-1----:R-:W-:Y:S01]  /*4da0*/  @!P5 IMAD R3, R52, R59, R0 ;  /* 0x0000003b3403d224 */ /* 0x002fe200078e0200 */
[----:B------:R-:W-:Y:S04]  /*4db0*/  BSSY B1, `(.L_x_100) ;  /* 0x0000006000017945 */ /* 0x000fe80003800000 */
[----:B------:R1:W-:Y:S01]  /*4dc0*/  @!P5 STG.E.U8 desc[UR36][R6.64+0x38], R3 ;  /* 0x000038030600d986 */ /* 0x0003e2000c101124 */
[----:B------:R-:W-:Y:S05]  /*4dd0*/  @P4 BRA `(.L_x_101) ;  /* 0x00000000000c4947 */ /* 0x000fea0003800000 */
[----:B------:R-:W1:Y:S02]  /*4de0*/  LDG.E.U8 R61, desc[UR36][R8.64+0x39] ;  /* 0x00003924083d7981 */ /* 0x000e64000c1e1100 */
[----:B-1----:R-:W-:-:S05]  /*4df0*/  PRMT R3, R61, 0x8880, RZ ;  /* 0x000088803d037816 */ /* 0x002fca00000000ff */
[----:B------:R-:W-:-:S07]  /*4e00*/  IMAD R0, R3, R60, RZ ;  /* 0x0000003c03007224 */ /* 0x000fce00078e02ff */
.L_x_101:
[----:B------:R-:W-:Y:S05]  /*4e10*/  BSYNC B1 ;  /* 0x0000000000017941 */ /* 0x000fea0003800000 */
.L_x_100:
[----:B------:R-:W-:Y:S01]  /*4e20*/  @!P4 IMAD R53, R53, R59, R0 ;  /* 0x0000003b3535c224 */ /* 0x000fe200078e0200 */
[----:B------:R-:W-:Y:S04]  /*4e30*/  BSSY B1, `(.L_x_102) ;  /* 0x0000006000017945 */ /* 0x000fe80003800000 */
[----:B------:R0:W-:Y:S01]  /*4e40*/  @!P4 STG.E.U8 desc[UR36][R6.64+0x39], R53 ;  /* 0x000039350600c986 */ /* 0x0001e2000c101124 */
[----:B------:R-:W-:Y:S05]  /*4e50*/  @P3 BRA `(.L_x_103) ;  /* 0x00000000000c3947 */ /* 0x000fea0003800000 */
[----:B------:R-:W1:Y:S02]  /*4e60*/  LDG.E.U8 R61, desc[UR36][R10.64+0x38] ;  /* 0x000038240a3d7981 */ /* 0x000e64000c1e1100 */
[----:B-1----:R-:W-:-:S05]  /*4e70*/  PRMT R3, R61, 0x8880, RZ ;  /* 0x000088803d037816 */ /* 0x002fca00000000ff */
[----:B------:R-:W-:-:S07]  /*4e80*/  IMAD R0, R3, R60, RZ ;  /* 0x0000003c03007224 */ /* 0x000fce00078e02ff */
.L_x_103:
[----:B------:R-:W-:Y:S05]  /*4e90*/  BSYNC B1 ;  /* 0x0000000000017941 */ /* 0x000fea0003800000 */
.L_x_102:
[----:B-1----:R-:W-:Y:S01]  /*4ea0*/  @!P3 IMAD R3, R54, R59, R0 ;  /* 0x0000003b3603b224 */ /* 0x002fe200078e0200 */
[----:B------:R-:W-:Y:S01]  /*4eb0*/  ISETP.LT.OR P1, PT, R20, 0x9, !P1 ;  /* 0x000000091400780c */ /* 0x000fe20004f21670 */
[----:B------:R-:W-:Y:S03]  /*4ec0*/  BSSY B1, `(.L_x_104) ;  /* 0x0000006000017945 */ /* 0x000fe60003800000 */
[----:B------:R1:W-:Y:S09]  /*4ed0*/  @!P3 STG.E.U8 desc[UR36][R4.64+0x38], R3 ;  /* 0x000038030400b986 */ /* 0x0003f2000c101124 */
[----:B------:R-:W-:Y:S05]  /*4ee0*/  @P1 BRA `(.L_x_105) ;  /* 0x00000000000c1947 */ /* 0x000fea0003800000 */
[----:B------:R-:W1:Y:S02]  /*4ef0*/  LDG.E.U8 R61, desc[UR36][R10.64+0x39] ;  /* 0x000039240a3d7981 */ /* 0x000e64000c1e1100 */
[----:B-1----:R-:W-:-:S05]  /*4f00*/  PRMT R3, R61, 0x8880, RZ ;  /* 0x000088803d037816 */ /* 0x002fca00000000ff */
[----:B------:R-:W-:-:S07]  /*4f10*/  IMAD R0, R3, R60, RZ ;  /* 0x0000003c03007224 */ /* 0x000fce00078e02ff */
.L_x_105:
[----:B------:R-:W-:Y:S05]  /*4f20*/  BSYNC B1 ;  /* 0x0000000000017941 */ /* 0x000fea0003800000 */
.L_x_104:
[----:B------:R-:W-:Y:S01]  /*4f30*/  IMAD R55, R55, R59, R0 ;  /* 0x0000003b37377224 */ /* 0x000fe200078e0200 */
[----:B------:R-:W-:Y:S06]  /*4f40*/  @P1 BRA `(.L_x_106) ;  /* 0x0000000400c81947 */ /* 0x000fec0003800000 */
[----:B------:R0:W-:Y:S01]  /*4f50*/  STG.E.U8 desc[UR36][R4.64+0x39], R55 ;  /* 0x0000393704007986 */ /* 0x0001e2000c101124 */
[----:B------:R-:W-:Y:S05]  /*4f60*/  BRA `(.L_x_106) ;  /* 0x0000000400c07947 */ /* 0x000fea0003800000 */
.L_x_41:
[C---:B------:R-:W-:Y:S02]  /*4f70*/  ISETP.GE.AND P1, PT, R58.reuse, 0x1, PT ;  /* 0x000000013a00780c */ /* 0x040fe40003f26270 */
[----:B------:R-:W-:Y:S02]  /*4f80*/  ISETP.GE.AND P0, PT, R58, 0x2, PT ;  /* 0x000000023a00780c */ /* 0x000fe40003f06270 */
[C---:B------:R-:W-:Y:S02]  /*4f90*/  ISETP.LT.OR P4, PT, R20.reuse, 0x1, !P1 ;  /* 0x000000011400780c */ /* 0x040fe40004f81670 */
[C---:B------:R-:W-:Y:S02]  /*4fa0*/  ISETP.LT.OR P5, PT, R20.reuse, 0x1, !P0 ;  /* 0x000000011400780c */ /* 0x040fe400047a1670 */
[C---:B------:R-:W-:Y:S02]  /*4fb0*/  ISETP.LT.OR P1, PT, R20.reuse, 0x9, !P1 ;  /* 0x000000091400780c */ /* 0x040fe40004f21670 */
[----:B------:R-:W-:-:S02]  /*4fc0*/  ISETP.LT.OR P0, PT, R20, 0x9, !P0 ;  /* 0x000000091400780c */ /* 0x000fc40004701670 */
[C---:B------:R-:W-:Y:S02]  /*4fd0*/  ISETP.GE.AND P3, PT, R58.reuse, 0x9, PT ;  /* 0x000000093a00780c */ /* 0x040fe40003f66270 */
[----:B------:R-:W-:-:S03]  /*4fe0*/  ISETP.GE.AND P2, PT, R58, 0xa, PT ;  /* 0x0000000a3a00780c */ /* 0x000fc60003f46270 */
[-C--:B------:R-:W-:Y:S02]  /*4ff0*/  @!P4 IMAD R3, R24, R59.reuse, RZ ;  /* 0x0000003b1803c224 */ /* 0x080fe400078e02ff */
[-C--:B------:R-:W-:Y:S02]  /*5000*/  @!P5 IMAD R25, R25, R59.reuse, RZ ;  /* 0x0000003b1919d224 */ /* 0x080fe400078e02ff */
[-C--:B------:R-:W-:Y:S01]  /*5010*/  @!P1 IMAD R9, R26, R59.reuse, RZ ;  /* 0x0000003b1a099224 */ /* 0x080fe200078e02ff */
[----:B------:R0:W-:Y:S01]  /*5020*/  @!P4 STG.E.U8 desc[UR36][R6.64], R3 ;  /* 0x000000030600c986 */ /* 0x0001e2000c101124 */
[C---:B------:R-:W-:Y:S01]  /*5030*/  ISETP.LT.OR P4, PT, R20.reuse, 0x1, !P3 ;  /* 0x000000011400780c */ /* 0x040fe20005f81670 */
[----:B------:R-:W-:Y:S02]  /*5040*/  @!P0 IMAD R27, R27, R59, RZ ;  /* 0x0000003b1b1b8224 */ /* 0x000fe400078e02ff */
[----:B------:R-:W-:Y:S01]  /*5050*/  @!P5 STG.E.U8 desc[UR36][R6.64+0x1], R25 ;  /* 0x000001190600d986 */ /* 0x000fe2000c101124 */
[----:B------:R-:W-:-:S02]  /*5060*/  ISETP.LT.OR P5, PT, R20, 0x1, !P2 ;  /* 0x000000011400780c */ /* 0x000fc400057a1670 */
[C---:B------:R-:W-:Y:S01]  /*5070*/  ISETP.LT.OR P2, PT, R20.reuse, 0x9, !P2 ;  /* 0x000000091400780c */ /* 0x040fe20005741670 */
[----:B------:R1:W-:Y:S01]  /*5080*/  @!P1 STG.E.U8 desc[UR36][R4.64], R9 ;  /* 0x0000000904009986 */ /* 0x0003e2000c101124 */
[----:B------:R-:W-:Y:S02]  /*5090*/  ISETP.LT.OR P1, PT, R20, 0x9, !P3 ;  /* 0x000000091400780c */ /* 0x000fe40005f21670 */
[C---:B------:R-:W-:Y:S01]  /*50a0*/  ISETP.GE.AND P3, PT, R58.reuse, 0x11, PT ;  /* 0x000000113a00780c */ /* 0x040fe20003f66270 */
[----:B------:R-:W-:Y:S01]  /*50b0*/  @!P0 STG.E.U8 desc[UR36][R4.64+0x1], R27 ;  /* 0x0000011b04008986 */ /* 0x000fe2000c101124 */
[----:B------:R-:W-:Y:S01]  /*50c0*/  ISETP.GE.AND P0, PT, R58, 0x12, PT ;  /* 0x000000123a00780c */ /* 0x000fe20003f06270 */
[----:B------:R-:W-:-:S04]  /*50d0*/  @!P4 IMAD R11, R28, R59, RZ ;  /* 0x0000003b1c0bc224 */ /* 0x000fc800078e02ff */
[-C--:B------:R-:W-:Y:S01]  /*50e0*/  @!P5 IMAD R29, R29, R59.reuse, RZ ;  /* 0x0000003b1d1dd224 */ /* 0x080fe200078e02ff */
[----:B------:R-:W-:Y:S01]  /*50f0*/  @!P4 STG.E.U8 desc[UR36][R6.64+0x8], R11 ;  /* 0x0000080b0600c986 */ /* 0x000fe2000c101124 */
[C---:B------:R-:W-:Y:S01]  /*5100*/  ISETP.LT.OR P4, PT, R20.reuse, 0x1, !P3 ;  /* 0x000000011400780c */ /* 0x040fe20005f81670 */
[-C--:B------:R-:W-:Y:S02]  /*5110*/  @!P2 IMAD R31, R31, R59.reuse, RZ ;  /* 0x0000003b1f1fa224 */ /* 0x080fe400078e02ff */
[----:B------:R-:W-:Y:S01]  /*5120*/  @!P5 STG.E.U8 desc[UR36][R6.64+0x9], R29 ;  /* 0x0000091d0600d986 */ /* 0x000fe2000c101124 */
[----:B------:R-:W-:Y:S01]  /*5130*/  ISETP.LT.OR P5, PT, R20, 0x1, !P0 ;  /* 0x000000011400780c */ /* 0x000fe200047a1670 */
[----:B0-----:R-:W-:Y:S01]  /*5140*/  @!P1 IMAD R3, R30, R59, RZ ;  /* 0x0000003b1e039224 */ /* 0x001fe200078e02ff */
[----:B------:R-:W-:Y:S01]  /*5150*/  ISETP.LT.OR P0, PT, R20, 0x9, !P0 ;  /* 0x000000091400780c */ /* 0x000fe20004701670 */
[----:B------:R-:W-:Y:S01]  /*5160*/  @!P2 STG.E.U8 desc[UR36][R4.64+0x9], R31 ;  /* 0x0000091f0400a986 */ /* 0x000fe2000c101124 */
[----:B------:R-:W-:-:S03]  /*5170*/  ISETP.GE.AND P2, PT, R58, 0x19, PT ;  /* 0x000000193a00780c */ /* 0x000fc60003f46270 */
[----:B------:R0:W-:Y:S01]  /*5180*/  @!P1 STG.E.U8 desc[UR36][R4.64+0x8], R3 ;  /* 0x0000080304009986 */ /* 0x0001e2000c101124 */
[----:B------:R-:W-:Y:S01]  /*5190*/  ISETP.LT.OR P1, PT, R20, 0x9, !P3 ;  /* 0x000000091400780c */ /* 0x000fe20005f21670 */
[----:B-1----:R-:W-:Y:S01]  /*51a0*/  @!P4 IMAD R9, R32, R59, RZ ;  /* 0x0000003b2009c224 */ /* 0x002fe200078e02ff */
[----:B------:R-:W-:-:S03]  /*51b0*/  ISETP.GE.AND P3, PT, R58, 0x1a, PT ;  /* 0x0000001a3a00780c */ /* 0x000fc60003f66270 */
[-C--:B------:R-:W-:Y:S01]  /*51c0*/  @!P5 IMAD R33, R33, R59.reuse, RZ ;  /* 0x0000003b2121d224 */ /* 0x080fe200078e02ff */
[----:B------:R-:W-:Y:S01]  /*51d0*/  @!P4 STG.E.U8 desc[UR36][R6.64+0x10], R9 ;  /* 0x000010090600c986 */ /* 0x000fe2000c101124 */
[C---:B------:R-:W-:Y:S01]  /*51e0*/  ISETP.LT.OR P4, PT, R20.reuse, 0x1, !P3 ;  /* 0x000000011400780c */ /* 0x040fe20005f81670 */
[-C--:B------:R-:W-:Y:S01]  /*51f0*/  @!P0 IMAD R35, R35, R59.reuse, RZ ;  /* 0x0000003b23238224 */ /* 0x080fe200078e02ff */
[C---:B------:R-:W-:Y:S01]  /*5200*/  ISETP.LT.OR P3, PT, R20.reuse, 0x9, !P3 ;  /* 0x000000091400780c */ /* 0x040fe20005f61670 */
[----:B------:R-:W-:Y:S01]  /*5210*/  @!P5 STG.E.U8 desc[UR36][R6.64+0x11], R33 ;  /* 0x000011210600d986 */ /* 0x000fe2000c101124 */
[----:B------:R-:W-:Y:S02]  /*5220*/  ISETP.LT.OR P5, PT, R20, 0x1, !P2 ;  /* 0x000000011400780c */ /* 0x000fe400057a1670 */
[----:B0-----:R-:W-:Y:S01]  /*5230*/  @!P1 IMAD R3, R34, R59, RZ ;  /* 0x0000003b22039224 */ /* 0x001fe200078e02ff */
[----:B------:R-:W-:Y:S01]  /*5240*/  @!P0 STG.E.U8 desc[UR36][R4.64+0x11], R35 ;  /* 0x0000112304008986 */ /* 0x000fe2000c101124 */
[----:B------:R-:W-:-:S02]  /*5250*/  ISETP.LT.OR P2, PT, R20, 0x9, !P2 ;  /* 0x000000091400780c */ /* 0x000fc40005741670 */
[C---:B------:R-:W-:Y:S01]  /*5260*/  ISETP.GE.AND P0, PT, R58.reuse, 0x21, PT ;  /* 0x000000213a00780c */ /* 0x040fe20003f06270 */
[----:B------:R0:W-:Y:S01]  /*5270*/  @!P1 STG.E.U8 desc[UR36][R4.64+0x10], R3 ;  /* 0x0000100304009986 */ /* 0x0001e2000c101124 */
[----:B------:R-:W-:Y:S01]  /*5280*/  ISETP.GE.AND P1, PT, R58, 0x22, PT ;  /* 0x000000223a00780c */ /* 0x000fe20003f26270 */
[-C--:B------:R-:W-:Y:S02]  /*5290*/  @!P4 IMAD R37, R37, R59.reuse, RZ ;  /* 0x0000003b2525c224 */ /* 0x080fe400078e02ff */
[-C--:B------:R-:W-:Y:S02]  /*52a0*/  @!P3 IMAD R39, R39, R59.reuse, RZ ;  /* 0x0000003b2727b224 */ /* 0x080fe400078e02ff */
[-C--:B------:R-:W-:Y:S01]  /*52b0*/  @!P5 IMAD R11, R36, R59.reuse, RZ ;  /* 0x0000003b240bd224 */ /* 0x080fe200078e02ff */
[----:B------:R-:W-:Y:S01]  /*52c0*/  @!P4 STG.E.U8 desc[UR36][R6.64+0x19], R37 ;  /* 0x000019250600c986 */ /* 0x000fe2000c101124 */
[C---:B------:R-:W-:Y:S02]  /*52d0*/  ISETP.LT.OR P4, PT, R20.reuse, 0x1, !P0 ;  /* 0x000000011400780c */ /* 0x040fe40004781670 */
[C---:B------:R-:W-:Y:S01]  /*52e0*/  ISETP.LT.OR P0, PT, R20.reuse, 0x9, !P0 ;  /* 0x000000091400780c */ /* 0x040fe20004701670 */
[----:B------:R-:W-:Y:S01]  /*52f0*/  @!P5 STG.E.U8 desc[UR36][R6.64+0x18], R11 ;  /* 0x0000180b0600d986 */ /* 0x000fe2000c101124 */
[----:B------:R-:W-:Y:S01]  /*5300*/  ISETP.LT.OR P5, PT, R20, 0x1, !P1 ;  /* 0x000000011400780c */ /* 0x000fe20004fa1670 */
[----:B0-----:R-:W-:Y:S01]  /*5310*/  @!P2 IMAD R3, R38, R59, RZ ;  /* 0x0000003b2603a224 */ /* 0x001fe200078e02ff */
[----:B------:R-:W-:Y:S01]  /*5320*/  ISETP.LT.OR P1, PT, R20, 0x9, !P1 ;  /* 0x000000091400780c */ /* 0x000fe20004f21670 */
[----:B------:R-:W-:Y:S01]  /*5330*/  @!P3 STG.E.U8 desc[UR36][R4.64+0x19], R39 ;  /* 0x000019270400b986 */ /* 0x000fe2000c101124 */
[----:B------:R-:W-:-:S03]  /*5340*/  ISETP.GE.AND P3, PT, R58, 0x29, PT ;  /* 0x000000293a00780c */ /* 0x000fc60003f66270 */
[----:B------:R0:W-:Y:S01]  /*5350*/  @!P2 STG.E.U8 desc[UR36][R4.64+0x18], R3 ;  /* 0x000018030400a986 */ /* 0x0001e2000c101124 */
[----:B------:R-:W-:Y:S01]  /*5360*/  ISETP.GE.AND P2, PT, R58, 0x2a, PT ;  /* 0x0000002a3a00780c */ /* 0x000fe20003f46270 */
[----:B------:R-:W-:-:S04]  /*5370*/  @!P4 IMAD R9, R40, R59, RZ ;  /* 0x0000003b2809c224 */ /* 0x000fc800078e02ff */
[-C--:B------:R-:W-:Y:S01]  /*5380*/  @!P5 IMAD R41, R41, R59.reuse, RZ ;  /* 0x0000003b2929d224 */ /* 0x080fe200078e02ff */
[----:B------:R-:W-:Y:S01]  /*5390*/  @!P4 STG.E.U8 desc[UR36][R6.64+0x20], R9 ;  /* 0x000020090600c986 */ /* 0x000fe2000c101124 */
[C---:B------:R-:W-:Y:S01]  /*53a0*/  ISETP.LT.OR P4, PT, R20.reuse, 0x1, !P3 ;  /* 0x000000011400780c */ /* 0x040fe20005f81670 */
[-C--:B------:R-:W-:Y:S01]  /*53b0*/  @!P1 IMAD R43, R43, R59.reuse, RZ ;  /* 0x0000003b2b2b9224 */ /* 0x080fe200078e02ff */
        /* <DEDUP_REMOVED lines=25> */
[----:B------:R1:W-:Y:S01]  /*5550*/  @!P4 STG.E.U8 desc[UR36][R6.64+0x30], R9 ;  /* 0x000030090600c986 */ /* 0x0003e2000c101124 */
[C---:B------:R-:W-:Y:S01]  /*5560*/  ISETP.LT.OR P4, PT, R20.reuse, 0x1, !P2 ;  /* 0x000000011400780c */ /* 0x040fe20005781670 */
[-C--:B------:R-:W-:Y:S01]  /*5570*/  @!P0 IMAD R51, R51, R59.reuse, RZ ;  /* 0x0000003b33338224 */ /* 0x080fe200078e02ff */
[C---:B------:R-:W-:Y:S01]  /*5580*/  ISETP.LT.OR P2, PT, R20.reuse, 0x9, !P2 ;  /* 0x000000091400780c */ /* 0x040fe20005741670 */
[----:B------:R2:W-:Y:S01]  /*5590*/  @!P5 STG.E.U8 desc[UR36][R6.64+0x31], R49 ;  /* 0x000031310600d986 */ /* 0x0005e2000c101124 */
[----:B------:R-:W-:Y:S01]  /*55a0*/  ISETP.LT.OR P5, PT, R20, 0x1, !P3 ;  /* 0x000000011400780c */ /* 0x000fe20005fa1670 */
[-C--:B0-----:R-:W-:Y:S01]  /*55b0*/  @!P1 IMAD R3, R50, R59.reuse, RZ ;  /* 0x0000003b32039224 */ /* 0x081fe200078e02ff */
[----:B------:R-:W-:Y:S01]  /*55c0*/  ISETP.LT.OR P3, PT, R20, 0x9, !P3 ;  /* 0x000000091400780c */ /* 0x000fe20005f61670 */
[----:B------:R2:W-:Y:S04]  /*55d0*/  @!P0 STG.E.U8 desc[UR36][R4.64+0x31], R51 ;  /* 0x0000313304008986 */ /* 0x0005e8000c101124 */
[----:B------:R2:W-:Y:S02]  /*55e0*/  @!P1 STG.E.U8 desc[UR36][R4.64+0x30], R3 ;  /* 0x0000300304009986 */ /* 0x0005e4000c101124 */
[----:B------:R-:W-:-:S02]  /*55f0*/  @!P4 IMAD R11, R52, R59, RZ ;  /* 0x0000003b340bc224 */ /* 0x000fc400078e02ff */
[-C--:B-1----:R-:W-:Y:S02]  /*5600*/  @!P2 IMAD R9, R54, R59.reuse, RZ ;  /* 0x0000003b3609a224 */ /* 0x082fe400078e02ff */
[-C--:B------:R-:W-:Y:S01]  /*5610*/  @!P5 IMAD R53, R53, R59.reuse, RZ ;  /* 0x0000003b3535d224 */ /* 0x080fe200078e02ff */
[----:B------:R2:W-:Y:S01]  /*5620*/  @!P4 STG.E.U8 desc[UR36][R6.64+0x38], R11 ;  /* 0x0000380b0600c986 */ /* 0x0005e2000c101124 */
[----:B------:R-:W-:-:S03]  /*5630*/  @!P3 IMAD R55, R55, R59, RZ ;  /* 0x0000003b3737b224 */ /* 0x000fc600078e02ff */
[----:B------:R2:W-:Y:S04]  /*5640*/  @!P5 STG.E.U8 desc[UR36][R6.64+0x39], R53 ;  /* 0x000039350600d986 */ /* 0x0005e8000c101124 */
[----:B------:R2:W-:Y:S04]  /*5650*/  @!P2 STG.E.U8 desc[UR36][R4.64+0x38], R9 ;  /* 0x000038090400a986 */ /* 0x0005e8000c101124 */
[----:B------:R2:W-:Y:S02]  /*5660*/  @!P3 STG.E.U8 desc[UR36][R4.64+0x39], R55 ;  /* 0x000039370400b986 */ /* 0x0005e4000c101124 */
.L_x_106:
[----:B------:R-:W-:Y:S05]  /*5670*/  BSYNC B0 ;  /* 0x0000000000007941 */ /* 0x000fea0003800000 */
.L_x_40:
[----:B------:R-:W-:Y:S01]  /*5680*/  ULDC UR4, c[0x0][0xc] ;  /* 0x0000030000047ab9 */ /* 0x000fe20000000800 */
[----:B------:R-:W-:Y:S01]  /*5690*/  ULDC UR5, c[0x0][0x10] ;  /* 0x0000040000057ab9 */ /* 0x000fe20000000800 */
[----:B-12---:R-:W1:Y:S01]  /*56a0*/  LDC R3, c[0x0][0x14] ;  /* 0x00000500ff037b82 */ /* 0x006e620000000800 */
[----:B------:R-:W-:Y:S01]  /*56b0*/  UIMAD.WIDE.U32 UR4, UR4, UR5, URZ ;  /* 0x00000005040472a5 */ /* 0x000fe2000f8e003f */
[----:B------:R-:W-:Y:S01]  /*56c0*/  PRMT R0, RZ, 0x7610, R0 ;  /* 0x00007610ff007816 */ /* 0x000fe20000000000 */
[----:B------:R-:W-:Y:S02]  /*56d0*/  IMAD.MOV.U32 R58, RZ, RZ, -0x1 ;  /* 0xffffffffff3a7424 */ /* 0x000fe400078e00ff */
[----:B------:R-:W-:Y:S02]  /*56e0*/  IMAD.MOV.U32 R56, RZ, RZ, -0x1 ;  /* 0xffffffffff387424 */ /* 0x000fe400078e00ff */
[----:B-1----:R-:W-:-:S04]  /*56f0*/  IMAD.WIDE.U32 R16, R3, UR4, R16 ;  /* 0x0000000403107c25 */ /* 0x002fc8000f8e0010 */
[----:B------:R-:W-:Y:S01]  /*5700*/  IMAD R3, R3, UR5, RZ ;  /* 0x0000000503037c24 */ /* 0x000fe2000f8e02ff */
[----:B------:R-:W-:Y:S02]  /*5710*/  ULDC.64 UR4, c[0x0][0x650] ;  /* 0x0001940000047ab9 */ /* 0x000fe40000000a00 */
[----:B------:R-:W-:Y:S01]  /*5720*/  ISETP.GE.U32.AND P0, PT, R16, UR4, PT ;  /* 0x0000000410007c0c */ /* 0x000fe2000bf06070 */
[----:B------:R-:W-:-:S05]  /*5730*/  IMAD.IADD R17, R17, 0x1, R3 ;  /* 0x0000000111117824 */ /* 0x000fca00078e0203 */
[----:B------:R-:W-:-:S13]  /*5740*/  ISETP.GE.U32.AND.EX P0, PT, R17, UR5, PT, P0 ;  /* 0x0000000511007c0c */ /* 0x000fda000bf06100 */
[----:B------:R-:W-:Y:S05]  /*5750*/  @P0 BRA `(.L_x_107) ;  /* 0x0000000400640947 */ /* 0x000fea0003800000 */
[----:B------:R-:W1:Y:S01]  /*5760*/  S2R R12, SR_CTAID.X ;  /* 0x00000000000c7919 */ /* 0x000e620000002500 */
[----:B------:R-:W2:Y:S01]  /*5770*/  LDC.64 R10, c[0x0][0x628] ;  /* 0x00018a00ff0a7b82 */ /* 0x000ea20000000a00 */
[----:B------:R-:W-:Y:S01]  /*5780*/  ULDC UR4, c[0x0][0x150] ;  /* 0x0000540000047ab9 */ /* 0x000fe20000000800 */
[----:B0-----:R-:W-:Y:S01]  /*5790*/  IMAD.MOV.U32 R8, RZ, RZ, R16 ;  /* 0x000000ffff087224 */ /* 0x001fe200078e0010 */
[----:B------:R-:W0:Y:S01]  /*57a0*/  S2R R22, SR_CTAID.Y ;  /* 0x0000000000167919 */ /* 0x000e220000002600 */
[----:B------:R-:W-:-:S04]  /*57b0*/  IMAD.MOV.U32 R9, RZ, RZ, R17 ;  /* 0x000000ffff097224 */ /* 0x000fc800078e0011 */
[----:B------:R-:W0:Y:S08]  /*57c0*/  LDC R21, c[0x0][0x144] ;  /* 0x00005100ff157b82 */ /* 0x000e300000000800 */
[----:B------:R-:W0:Y:S08]  /*57d0*/  LDC R0, c[0x0][0x630] ;  /* 0x00018c00ff007b82 */ /* 0x000e300000000800 */
[----:B------:R-:W0:Y:S01]  /*57e0*/  LDC.64 R14, c[0x0][0x620] ;  /* 0x00018800ff0e7b82 */ /* 0x000e220000000a00 */
[----:B--2---:R-:W-:-:S04]  /*57f0*/  ISETP.NE.U32.AND P0, PT, R10, RZ, PT ;  /* 0x000000ff0a00720c */ /* 0x004fc80003f05070 */
[----:B------:R-:W-:Y:S02]  /*5800*/  ISETP.NE.AND.EX P0, PT, R11, RZ, PT, P0 ;  /* 0x000000ff0b00720c */ /* 0x000fe40003f05300 */
[----:B-1----:R-:W-:-:S05]  /*5810*/  I2FP.F32.U32 R3, R12 ;  /* 0x0000000c00037245 */ /* 0x002fca0000201000 */
[----:B------:R-:W-:-:S04]  /*5820*/  FMUL R3, R3, UR4 ;  /* 0x0000000403037c20 */ /* 0x000fc80008400000 */
[----:B------:R1:W2:Y:S02]  /*5830*/  F2I.U32.TRUNC.NTZ R20, R3 ;  /* 0x0000000300147305 */ /* 0x0002a4000020f000 */
[----:B------:R-:W-:Y:S05]  /*5840*/  @!P0 BRA `(.L_x_108) ;  /* 0x0000000000288947 */ /* 0x000fea0003800000 */
[----:B-1----:R-:W1:Y:S02]  /*5850*/  LDC R3, c[0x0][0x634] ;  /* 0x00018d00ff037b82 */ /* 0x002e640000000800 */
[----:B-1----:R-:W-:-:S05]  /*5860*/  IADD3 R3, P0, R16, R3, RZ ;  /* 0x0000000310037210 */ /* 0x002fca0007f1e0ff */
[----:B------:R-:W-:-:S04]  /*5870*/  IMAD.X R13, RZ, RZ, R17, P0 ;  /* 0x000000ffff0d7224 */ /* 0x000fc800000e0611 */
[----:B---3--:R-:W-:-:S04]  /*5880*/  IMAD.WIDE.U32 R4, R13, R10, RZ ;  /* 0x0000000a0d047225 */ /* 0x008fc800078e00ff */
[----:B----4-:R-:W-:-:S04]  /*5890*/  IMAD.WIDE.U32 R6, P0, R3, R11, R4 ;  /* 0x0000000b03067225 */ /* 0x010fc80007800004 */
[----:B------:R-:W-:-:S04]  /*58a0*/  IMAD.WIDE.U32 R4, R3, R10, RZ ;  /* 0x0000000a03047225 */ /* 0x000fc800078e00ff */
[----:B------:R-:W-:Y:S01]  /*58b0*/  IMAD.X R9, RZ, RZ, RZ, P0 ;  /* 0x000000ffff097224 */ /* 0x000fe200000e06ff */
[----:B------:R-:W-:Y:S01]  /*58c0*/  IADD3 RZ, P0, R5, R6, RZ ;  /* 0x0000000605ff7210 */ /* 0x000fe20007f1e0ff */
[----:B------:R-:W-:-:S04]  /*58d0*/  IMAD.MOV.U32 R8, RZ, RZ, R7 ;  /* 0x000000ffff087224 */ /* 0x000fc800078e0007 */
[----:B------:R-:W-:-:S08]  /*58e0*/  IMAD.WIDE.U32.X R8, R13, R11, R8, P0 ;  /* 0x0000000b0d087225 */ /* 0x000fd000000e0408 */
.L_x_108:
[----:B----4-:R-:W4:Y:S01]  /*58f0*/  LDC.64 R28, c[0x0][0x640] ;  /* 0x00019000ff1c7b82 */ /* 0x010f220000000a00 */
[-CC-:B0-----:R-:W-:Y:S01]  /*5900*/  SHF.R.U64 R56, R8, R0.reuse, R9.reuse ;  /* 0x0000000008387219 */ /* 0x181fe20000001209 */
[----:B--2---:R-:W-:Y:S01]  /*5910*/  IMAD.MOV R20, RZ, RZ, -R20 ;  /* 0x000000ffff147224 */ /* 0x004fe200078e0a14 */
[----:B------:R-:W-:Y:S01]  /*5920*/  SHF.R.U32.HI R0, RZ, R0, R9 ;  /* 0x00000000ff007219 */ /* 0x000fe20000011609 */
[----:B------:R-:W-:Y:S01]  /*5930*/  ULDC UR4, c[0x0][0x154] ;  /* 0x0000550000047ab9 */ /* 0x000fe20000000800 */
[----:B-1----:R-:W-:Y:S01]  /*5940*/  IADD3 R3, P0, RZ, -R56, RZ ;  /* 0x80000038ff037210 */ /* 0x002fe20007f1e0ff */
[----:B------:R-:W-:Y:S02]  /*5950*/  IMAD R24, R21, R20, R12 ;  /* 0x0000001415187224 */ /* 0x000fe400078e020c */
[----:B------:R-:W0:Y:S01]  /*5960*/  LDC R6, c[0x0][0x618] ;  /* 0x00018600ff067b82 */ /* 0x000e220000000800 */
[----:B------:R-:W-:Y:S02]  /*5970*/  IMAD.MOV.U32 R7, RZ, RZ, 0x1 ;  /* 0x00000001ff077424 */ /* 0x000fe400078e00ff */
[----:B---3--:R-:W-:-:S04]  /*5980*/  IMAD.X R5, RZ, RZ, ~R0, P0 ;  /* 0x000000ffff057224 */ /* 0x008fc800000e0e00 */
[-C--:B------:R-:W-:Y:S01]  /*5990*/  IMAD R0, R5, R14.reuse, RZ ;  /* 0x0000000e05007224 */ /* 0x080fe200078e02ff */
[----:B------:R-:W1:Y:S01]  /*59a0*/  LDC R8, c[0x0][0x608] ;  /* 0x00018200ff087b82 */ /* 0x000e620000000800 */
[----:B------:R-:W-:-:S04]  /*59b0*/  IMAD.WIDE.U32 R4, R3, R14, R16 ;  /* 0x0000000e03047225 */ /* 0x000fc800078e0010 */
[----:B------:R-:W-:Y:S01]  /*59c0*/  IMAD R3, R3, R15, R0 ;  /* 0x0000000f03037224 */ /* 0x000fe200078e0200 */
[----:B------:R-:W-:Y:S02]  /*59d0*/  I2FP.F32.U32 R0, R22 ;  /* 0x0000001600007245 */ /* 0x000fe40000201000 */
[----:B------:R-:W2:Y:S01]  /*59e0*/  LDC R26, c[0x0][0x658] ;  /* 0x00019600ff1a7b82 */ /* 0x000ea20000000800 */
[----:B------:R-:W-:Y:S01]  /*59f0*/  IMAD.IADD R3, R5, 0x1, R3 ;  /* 0x0000000105037824 */ /* 0x000fe200078e0203 */
[----:B----4-:R-:W-:Y:S01]  /*5a00*/  ISETP.NE.U32.AND P0, PT, R28, RZ, PT ;  /* 0x000000ff1c00720c */ /* 0x010fe20003f05070 */
[----:B------:R-:W-:Y:S01]  /*5a10*/  FMUL R0, R0, UR4 ;  /* 0x0000000400007c20 */ /* 0x000fe20008400000 */
[----:B------:R-:W-:Y:S02]  /*5a20*/  IMAD.MOV.U32 R5, RZ, RZ, -0x1 ;  /* 0xffffffffff057424 */ /* 0x000fe400078e00ff */
[----:B------:R-:W-:Y:S01]  /*5a30*/  ISETP.NE.AND.EX P0, PT, R29, RZ, PT, P0 ;  /* 0x000000ff1d00720c */ /* 0x000fe20003f05300 */
[----:B------:R3:W4:Y:S01]  /*5a40*/  F2I.U32.TRUNC.NTZ R13, R0 ;  /* 0x00000000000d7305 */ /* 0x000722000020f000 */
[----:B------:R-:W3:Y:S01]  /*5a50*/  LDC R15, c[0x0][0x148] ;  /* 0x00005200ff0f7b82 */ /* 0x000ee20000000800 */
[----:B0-----:R-:W-:-:S02]  /*5a60*/  SHF.R.U64 R12, R4, R6, R3 ;  /* 0x00000006040c7219 */ /* 0x001fc40000001203 */
[----:B------:R-:W-:-:S05]  /*5a70*/  SHF.R.U32.HI R3, RZ, R6, R3 ;  /* 0x00000006ff037219 */ /* 0x000fca0000011603 */
[----:B------:R-:W0:Y:S01]  /*5a80*/  LDC R20, c[0x0][0x600] ;  /* 0x00018000ff147b82 */ /* 0x000e220000000800 */
[-CC-:B-1----:R-:W-:Y:S02]  /*5a90*/  SHF.R.U64 R10, R12, R8.reuse, R3.reuse ;  /* 0x000000080c0a7219 */ /* 0x182fe40000001203 */
[----:B------:R-:W-:-:S05]  /*5aa0*/  SHF.R.U32.HI R3, RZ, R8, R3 ;  /* 0x00000008ff037219 */ /* 0x000fca0000011603 */
[----:B------:R-:W1:Y:S01]  /*5ab0*/  LDC R21, c[0x0][0x648] ;  /* 0x00019200ff157b82 */ /* 0x000e620000000800 */
[-C--:B--2---:R-:W-:Y:S02]  /*5ac0*/  SHF.L.U32 R4, R5, R26.reuse, RZ ;  /* 0x0000001a05047219 */ /* 0x084fe400000006ff */
[-CC-:B------:R-:W-:Y:S02]  /*5ad0*/  SHF.R.U64 R14, R10, R26.reuse, R3.reuse ;  /* 0x0000001a0a0e7219 */ /* 0x180fe40000001203 */
[----:B------:R-:W-:Y:S02]  /*5ae0*/  SHF.R.U32.HI R5, RZ, R26, R3 ;  /* 0x0000001aff057219 */ /* 0x000fe40000011603 */
[----:B------:R-:W-:Y:S01]  /*5af0*/  LOP3.LUT R57, RZ, R4, RZ, 0x33, !PT ;  /* 0x00000004ff397212 */ /* 0x000fe200078e33ff */
[----:B------:R-:W2:Y:S01]  /*5b00*/  LDC R23, c[0x0][0x638] ;  /* 0x00018e00ff177b82 */ /* 0x000ea20000000800 */
[----:B------:R-:W-:Y:S01]  /*5b10*/  SHF.L.U32 R26, R7, R26, RZ ;  /* 0x0000001a071a7219 */ /* 0x000fe200000006ff */
[----:B------:R-:W-:-:S06]  /*5b20*/  IMAD.MOV.U32 R4, RZ, RZ, R14 ;  /* 0x000000ffff047224 */ /* 0x000fcc00078e000e */
[----:B------:R-:W0:Y:S01]  /*5b30*/  LDC R25, c[0x0][0x610] ;  /* 0x00018400ff197b82 */ /* 0x000e220000000800 */
[----:B----4-:R-:W-:Y:S05]  /*5b40*/  @!P0 BRA `(.L_x_109) ;  /* 0x0000000000288947 */ /* 0x010fea0003800000 */
[----:B------:R-:W4:Y:S02]  /*5b50*/  LDC R3, c[0x0][0x64c] ;  /* 0x00019300ff037b82 */ /* 0x000f240000000800 */
[----:B----4-:R-:W-:-:S05]  /*5b60*/  IADD3 R3, P0, R14, R3, RZ ;  /* 0x000000030e037210 */ /* 0x010fca0007f1e0ff */
        /* <DEDUP_REMOVED lines=8> */
.L_x_109:
[----:B------:R-:W-:Y:S01]  /*5bf0*/  ISETP.NE.AND P0, PT, R2, 0x1, PT ;  /* 0x000000010200780c */ /* 0x000fe20003f05270 */
[----:B------:R-:W-:Y:S01]  /*5c00*/  IMAD.MOV R13, RZ, RZ, -R13 ;  /* 0x000000ffff0d7224 */ /* 0x000fe200078e0a0d */
[----:B-1-3--:R-:W-:Y:S01]  /*5c10*/  SHF.R.U64 R0, R4, R21, R5 ;  /* 0x0000001504007219 */ /* 0x00afe20000001205 */
[----:B0-----:R-:W-:Y:S01]  /*5c20*/  VIADD R5, R20, 0xffffffff ;  /* 0xffffffff14057836 */ /* 0x001fe20000000000 */
[----:B------:R-:W-:-:S03]  /*5c30*/  LOP3.LUT R57, R10, R57, RZ, 0xc0, !PT ;  /* 0x000000390a397212 */ /* 0x000fc600078ec0ff */
[----:B------:R-:W-:Y:S01]  /*5c40*/  IMAD.MOV R3, RZ, RZ, -R0 ;  /* 0x000000ffff037224 */ /* 0x000fe200078e0a00 */
[----:B------:R-:W-:Y:S01]  /*5c50*/  LOP3.LUT R5, R12, R5, RZ, 0xc0, !PT ;  /* 0x000000050c057212 */ /* 0x000fe200078ec0ff */
[----:B------:R-:W-:Y:S02]  /*5c60*/  IMAD R57, R26, R0, R57 ;  /* 0x000000001a397224 */ /* 0x000fe400078e0239 */
[----:B--2---:R-:W-:Y:S02]  /*5c70*/  IMAD R0, R3, R23, R14 ;  /* 0x0000001703007224 */ /* 0x004fe400078e020e */
[----:B------:R-:W-:Y:S02]  /*5c80*/  @P0 IMAD R24, R15, R13, R22 ;  /* 0x0000000d0f180224 */ /* 0x000fe400078e0216 */
[----:B------:R-:W-:Y:S02]  /*5c90*/  IMAD R4, R0, R20, R5 ;  /* 0x0000001400047224 */ /* 0x000fe400078e0205 */
[----:B------:R-:W-:-:S02]  /*5ca0*/  IMAD R57, R57, R25, R24 ;  /* 0x0000001939397224 */ /* 0x000fc400078e0218 */
[----:B------:R-:W-:-:S03]  /*5cb0*/  IMAD.MOV.U32 R3, RZ, RZ, 0x1 ;  /* 0x00000001ff037424 */ /* 0x000fc600078e00ff */
[----:B------:R-:W-:Y:S02]  /*5cc0*/  SEL R58, R4, R57, !P0 ;  /* 0x00000039043a7207 */ /* 0x000fe40004000000 */
[----:B------:R-:W-:Y:S02]  /*5cd0*/  PRMT R0, R3, 0x7610, R0 ;  /* 0x0000761003007816 */ /* 0x000fe40000000000 */
[----:B------:R-:W-:-:S07]  /*5ce0*/  SEL R57, R57, R4, !P0 ;  /* 0x0000000439397207 */ /* 0x000fce0004000000 */
.L_x_107:
[----:B------:R-:W-:-:S13]  /*5cf0*/  LOP3.LUT P0, RZ, R0, 0xff, RZ, 0xc0, !PT ;  /* 0x000000ff00ff7812 */ /* 0x000fda000780c0ff */
[----:B------:R-:W-:Y:S05]  /*5d00*/  @P0 BRA `(.L_x_110) ;  /* 0xffffffb000b80947 */ /* 0x000fea000383ffff */
[----:B------:R-:W-:Y:S05]  /*5d10*/  EXIT ;  /* 0x000000000000794d */ /* 0x000fea0003800000 */
.L_x_4:
[----:B0-----:R-:W-:Y:S01]  /*5d20*/  ULDC.64 UR4, c[0x0][0x650] ;  /* 0x0001940000047ab9 */ /* 0x001fe20000000a00 */
        /* <DEDUP_REMOVED lines=25> */
.L_x_112:
[-CC-:B------:R-:W-:Y:S01]  /*5ec0*/  SHF.R.U64 R29, R10, R14.reuse, R11.reuse ;  /* 0x0000000e0a1d7219 */ /* 0x180fe2000000120b */
[----:B------:R-:W0:Y:S01]  /*5ed0*/  LDC.64 R22, c[0x0][0x640] ;  /* 0x00019000ff167b82 */ /* 0x000e220000000a00 */
[----:B------:R-:W-:Y:S01]  /*5ee0*/  SHF.R.U32.HI R5, RZ, R14, R11 ;  /* 0x0000000eff057219 */ /* 0x000fe2000001160b */
[----:B------:R-:W-:Y:S01]  /*5ef0*/  ULDC UR4, c[0x0][0x150] ;  /* 0x0000540000047ab9 */ /* 0x000fe20000000800 */
[----:B------:R-:W-:Y:S02]  /*5f00*/  IADD3 R9, P0, RZ, -R29, RZ ;  /* 0x8000001dff097210 */ /* 0x000fe40007f1e0ff */
[----:B------:R-:W-:-:S03]  /*5f10*/  I2FP.F32.U32 R6, R4 ;  /* 0x0000000400067245 */ /* 0x000fc60000201000 */
[----:B------:R-:W1:Y:S01]  /*5f20*/  LDC R12, c[0x0][0x618] ;  /* 0x00018600ff0c7b82 */ /* 0x000e620000000800 */
[----:B------:R-:W-:Y:S02]  /*5f30*/  IMAD.X R5, RZ, RZ, ~R5, P0 ;  /* 0x000000ffff057224 */ /* 0x000fe400000e0e05 */
[----:B------:R-:W-:Y:S01]  /*5f40*/  FMUL R11, R6, UR4 ;  /* 0x00000004060b7c20 */ /* 0x000fe20008400000 */
[----:B------:R-:W-:Y:S01]  /*5f50*/  IMAD.WIDE.U32 R6, R9, R20, R16 ;  /* 0x0000001409067225 */ /* 0x000fe200078e0010 */
[----:B------:R-:W-:-:S03]  /*5f60*/  ULDC UR4, c[0x0][0x154] ;  /* 0x0000550000047ab9 */ /* 0x000fc60000000800 */
[----:B------:R-:W-:Y:S01]  /*5f70*/  IMAD R8, R5, R20, RZ ;  /* 0x0000001405087224 */ /* 0x000fe200078e02ff */
[----:B------:R-:W2:Y:S01]  /*5f80*/  LDC R13, c[0x0][0x144] ;  /* 0x00005100ff0d7b82 */ /* 0x000ea20000000800 */
[----:B------:R-:W3:Y:S02]  /*5f90*/  F2I.U32.TRUNC.NTZ R11, R11 ;  /* 0x0000000b000b7305 */ /* 0x000ee4000020f000 */
[----:B------:R-:W-:Y:S02]  /*5fa0*/  IMAD R5, R9, R21, R8 ;  /* 0x0000001509057224 */ /* 0x000fe400078e0208 */
[----:B------:R-:W-:Y:S02]  /*5fb0*/  IMAD.MOV.U32 R8, RZ, RZ, -0x1 ;  /* 0xffffffffff087424 */ /* 0x000fe400078e00ff */
[----:B------:R-:W-:Y:S01]  /*5fc0*/  IMAD.IADD R5, R7, 0x1, R5 ;  /* 0x0000000107057824 */ /* 0x000fe200078e0205 */
[----:B------:R-:W4:Y:S01]  /*5fd0*/  LDC R20, c[0x0][0x608] ;  /* 0x00018200ff147b82 */ /* 0x000f220000000800 */
[----:B------:R-:W-:-:S02]  /*5fe0*/  I2FP.F32.U32 R7, R3 ;  /* 0x0000000300077245 */ /* 0x000fc40000201000 */
[----:B0-----:R-:W-:-:S03]  /*5ff0*/  ISETP.NE.U32.AND P0, PT, R22, RZ, PT ;  /* 0x000000ff1600720c */ /* 0x001fc60003f05070 */
[----:B------:R-:W-:Y:S01]  /*6000*/  FMUL R7, R7, UR4 ;  /* 0x0000000407077c20 */ /* 0x000fe20008400000 */
[----:B------:R-:W-:Y:S01]  /*6010*/  ISETP.NE.AND.EX P0, PT, R23, RZ, PT, P0 ;  /* 0x000000ff1700720c */ /* 0x000fe20003f05300 */
[----:B------:R-:W0:Y:S01]  /*6020*/  LDC R9, c[0x0][0x658] ;  /* 0x00019600ff097b82 */ /* 0x000e220000000800 */
[-C--:B-1----:R-:W-:Y:S01]  /*6030*/  SHF.R.U64 R10, R6, R12.reuse, R5 ;  /* 0x0000000c060a7219 */ /* 0x082fe20000001205 */
[----:B---3--:R-:W-:Y:S01]  /*6040*/  IMAD.MOV R6, RZ, RZ, -R11 ;  /* 0x000000ffff067224 */ /* 0x008fe200078e0a0b */
[----:B------:R-:W-:Y:S02]  /*6050*/  SHF.R.U32.HI R5, RZ, R12, R5 ;  /* 0x0000000cff057219 */ /* 0x000fe40000011605 */
[----:B------:R1:W3:Y:S03]  /*6060*/  F2I.U32.TRUNC.NTZ R12, R7 ;  /* 0x00000007000c7305 */ /* 0x0002e6000020f000 */
[----:B------:R-:W1:Y:S01]  /*6070*/  LDC R14, c[0x0][0x148] ;  /* 0x00005200ff0e7b82 */ /* 0x000e620000000800 */
[----:B--2---:R-:W-:-:S02]  /*6080*/  IMAD R31, R13, R6, R4 ;  /* 0x000000060d1f7224 */ /* 0x004fc400078e0204 */
[----:B------:R-:W-:-:S05]  /*6090*/  IMAD.MOV.U32 R6, RZ, RZ, 0x1 ;  /* 0x00000001ff067424 */ /* 0x000fca00078e00ff */
[----:B------:R-:W2:Y:S01]  /*60a0*/  LDC R21, c[0x0][0x600] ;  /* 0x00018000ff157b82 */ /* 0x000ea20000000800 */
[-CC-:B----4-:R-:W-:Y:S02]  /*60b0*/  SHF.R.U64 R13, R10, R20.reuse, R5.reuse ;  /* 0x000000140a0d7219 */ /* 0x190fe40000001205 */
[----:B------:R-:W-:-:S05]  /*60c0*/  SHF.R.U32.HI R4, RZ, R20, R5 ;  /* 0x00000014ff047219 */ /* 0x000fca0000011605 */
[----:B------:R-:W4:Y:S01]  /*60d0*/  LDC R24, c[0x0][0x648] ;  /* 0x00019200ff187b82 */ /* 0x000f220000000800 */
[-CC-:B0-----:R-:W-:Y:S02]  /*60e0*/  SHF.R.U64 R15, R13, R9.reuse, R4.reuse ;  /* 0x000000090d0f7219 */ /* 0x181fe40000001204 */
[-C--:B------:R-:W-:Y:S02]  /*60f0*/  SHF.L.U32 R8, R8, R9.reuse, RZ ;  /* 0x0000000908087219 */ /* 0x080fe400000006ff */
[-C--:B------:R-:W-:Y:S01]  /*6100*/  SHF.R.U32.HI R5, RZ, R9.reuse, R4 ;  /* 0x00000009ff057219 */ /* 0x080fe20000011604 */
[----:B------:R-:W-:Y:S01]  /*6110*/  IMAD.MOV.U32 R4, RZ, RZ, R15 ;  /* 0x000000ffff047224 */ /* 0x000fe200078e000f */
[----:B------:R-:W-:Y:S01]  /*6120*/  SHF.L.U32 R20, R6, R9, RZ ;  /* 0x0000000906147219 */ /* 0x000fe200000006ff */
[----:B------:R-:W0:Y:S01]  /*6130*/  LDC R25, c[0x0][0x638] ;  /* 0x00018e00ff197b82 */ /* 0x000e220000000800 */
[----:B------:R-:W-:-:S07]  /*6140*/  LOP3.LUT R26, RZ, R8, RZ, 0x33, !PT ;  /* 0x00000008ff1a7212 */ /* 0x000fce00078e33ff */
[----:B------:R-:W0:Y:S01]  /*6150*/  LDC R27, c[0x0][0x610] ;  /* 0x00018400ff1b7b82 */ /* 0x000e220000000800 */
[----:B-1-3--:R-:W-:Y:S05]  /*6160*/  @!P0 BRA `(.L_x_113) ;  /* 0x0000000000288947 */ /* 0x00afea0003800000 */
[----:B------:R-:W1:Y:S02]  /*6170*/  LDC R4, c[0x0][0x64c] ;  /* 0x00019300ff047b82 */ /* 0x000e640000000800 */
[----:B-1----:R-:W-:-:S05]  /*6180*/  IADD3 R9, P0, R15, R4, RZ ;  /* 0x000000040f097210 */ /* 0x002fca0007f1e0ff */
        /* <DEDUP_REMOVED lines=8> */
.L_x_113:
[----:B------:R-:W-:Y:S01]  /*6210*/  ISETP.NE.AND P0, PT, R2, 0x1, PT ;  /* 0x000000010200780c */ /* 0x000fe20003f05270 */
[----:B--2---:R-:W-:Y:S01]  /*6220*/  VIADD R7, R21, 0xffffffff ;  /* 0xffffffff15077836 */ /* 0x004fe20000000000 */
[----:B----4-:R-:W-:Y:S01]  /*6230*/  SHF.R.U64 R5, R4, R24, R5 ;  /* 0x0000001804057219 */ /* 0x010fe20000001205 */
[----:B------:R-:W-:Y:S01]  /*6240*/  IMAD.MOV R12, RZ, RZ, -R12 ;  /* 0x000000ffff0c7224 */ /* 0x000fe200078e0a0c */
[----:B------:R-:W-:Y:S02]  /*6250*/  LOP3.LUT R4, R13, R26, RZ, 0xc0, !PT ;  /* 0x0000001a0d047212 */ /* 0x000fe400078ec0ff */
[----:B------:R-:W-:Y:S01]  /*6260*/  LOP3.LUT R10, R10, R7, RZ, 0xc0, !PT ;  /* 0x000000070a0a7212 */ /* 0x000fe200078ec0ff */
[----:B------:R-:W-:Y:S02]  /*6270*/  IMAD.MOV R6, RZ, RZ, -R5 ;  /* 0x000000ffff067224 */ /* 0x000fe400078e0a05 */
[----:B------:R-:W-:-:S04]  /*6280*/  IMAD R4, R20, R5, R4 ;  /* 0x0000000514047224 */ /* 0x000fc800078e0204 */
[----:B------:R-:W-:Y:S02]  /*6290*/  @P0 IMAD R31, R14, R12, R3 ;  /* 0x0000000c0e1f0224 */ /* 0x000fe400078e0203 */
[----:B0-----:R-:W-:Y:S02]  /*62a0*/  IMAD R3, R6, R25, R15 ;  /* 0x0000001906037224 */ /* 0x001fe400078e020f */
[----:B------:R-:W-:Y:S02]  /*62b0*/  IMAD R31, R4, R27, R31 ;  /* 0x0000001b041f7224 */ /* 0x000fe400078e021f */
[----:B------:R-:W-:Y:S02]  /*62c0*/  IMAD R4, R3, R21, R10 ;  /* 0x0000001503047224 */ /* 0x000fe400078e020a */
[----:B------:R-:W-:-:S03]  /*62d0*/  IMAD.MOV.U32 R6, RZ, RZ, 0x1 ;  /* 0x00000001ff067424 */ /* 0x000fc600078e00ff */
[----:B------:R-:W-:Y:S02]  /*62e0*/  SEL R30, R4, R31, !P0 ;  /* 0x0000001f041e7207 */ /* 0x000fe40004000000 */
[----:B------:R-:W-:-:S07]  /*62f0*/  SEL R31, R31, R4, !P0 ;  /* 0x000000041f1f7207 */ /* 0x000fce0004000000 */
.L_x_111:
[----:B------:R-:W-:-:S08]  /*6300*/  NOP ;  /* 0x0000000000007918 */ /* 0x000fd00000000000 */
[----:B------:R-:W0:-:S00]  /*6310*/  USETMAXREG.DEALLOC.CTAPOOL 0x28 ;  /* 0x00000028000079c8 */ /* 0x000e0000080e0500 */
[----:B0-----:R-:W-:-:S13]  /*6320*/  ISETP.NE.AND P0, PT, R0, RZ, PT ;  /* 0x000000ff0000720c */ /* 0x001fda0003f05270 */
[----:B------:R-:W-:Y:S05]  /*6330*/  @P0 EXIT ;  /* 0x000000000000094d */ /* 0x000fea0003800000 */
[----:B------:R-:W-:Y:S01]  /*6340*/  LOP3.LUT P0, RZ, R6, 0xff, RZ, 0xc0, !PT ;  /* 0x000000ff06ff7812 */ /* 0x000fe2000780c0ff */
[----:B------:R-:W-:Y:S02]  /*6350*/  IMAD.MOV.U32 R27, RZ, RZ, 0x1 ;  /* 0x00000001ff1b7424 */ /* 0x000fe400078e00ff */
[----:B------:R-:W-:-:S10]  /*6360*/  IMAD.MOV.U32 R28, RZ, RZ, RZ ;  /* 0x000000ffff1c7224 */ /* 0x000fd400078e00ff */
[----:B------:R-:W-:Y:S05]  /*6370*/  @!P0 BRA `(.L_x_114) ;  /* 0x0000000c00e08947 */ /* 0x000fea0003800000 */
[----:B------:R-:W0:Y:S01]  /*6380*/  LDC R0, c[0x0][0x28c] ;  /* 0x0000a300ff007b82 */ /* 0x000e220000000800 */
[----:B------:R-:W-:Y:S01]  /*6390*/  ULDC UR41, c[0x0][0x658] ;  /* 0x0001960000297ab9 */ /* 0x000fe20000000800 */
[----:B------:R-:W-:Y:S01]  /*63a0*/  UMOV UR5, 0xffffffff ;  /* 0xffffffff00057882 */ /* 0x000fe20000000000 */
[----:B------:R-:W-:Y:S01]  /*63b0*/  ULDC UR4, c[0x0][0xc] ;  /* 0x0000030000047ab9 */ /* 0x000fe20000000800 */
[----:B------:R-:W-:Y:S01]  /*63c0*/  USHF.L.U32 UR42, UR5, UR41, URZ ;  /* 0x00000029052a7299 */ /* 0x000fe2000800063f */
[C---:B------:R-:W-:Y:S01]  /*63d0*/  LOP3.LUT P1, RZ, R18.reuse, 0x7f, RZ, 0xc0, !PT ;  /* 0x0000007f12ff7812 */ /* 0x040fe2000782c0ff */
[----:B------:R-:W-:Y:S01]  /*63e0*/  UMOV UR6, 0x1 ;  /* 0x0000000100067882 */ /* 0x000fe20000000000 */
[----:B------:R-:W-:Y:S01]  /*63f0*/  LOP3.LUT P0, RZ, R18, 0x1f, RZ, 0xc0, !PT ;  /* 0x0000001f12ff7812 */ /* 0x000fe2000780c0ff */
[----:B------:R-:W-:Y:S01]  /*6400*/  ULDC UR5, c[0x0][0x10] ;  /* 0x0000040000057ab9 */ /* 0x000fe20000000800 */
[----:B------:R-:W-:Y:S01]  /*6410*/  USHF.L.U32 UR41, UR6, UR41, URZ ;  /* 0x0000002906297299 */ /* 0x000fe2000800063f */
[----:B------:R-:W-:Y:S01]  /*6420*/  BSSY B7, `(.L_x_114) ;  /* 0x00000ed000077945 */ /* 0x000fe20003800000 */
[----:B------:R-:W-:Y:S01]  /*6430*/  UIMAD.WIDE.U32 UR4, UR4, UR5, URZ ;  /* 0x00000005040472a5 */ /* 0x000fe2000f8e003f */
[----:B------:R-:W-:Y:S01]  /*6440*/  PLOP3.LUT P0, PT, P0, P1, PT, 0x8a, 0x0 ;  /* 0x000000000000781c */ /* 0x000fe20000703172 */
[----:B------:R-:W-:Y:S01]  /*6450*/  ULDC UR6, c[0x0][0x14] ;  /* 0x0000050000067ab9 */ /* 0x000fe20000000800 */
[----:B------:R-:W-:Y:S01]  /*6460*/  P2R R4, PR, RZ, 0x2 ;  /* 0x00000002ff047803 */ /* 0x000fe20000000000 */
[----:B------:R-:W-:Y:S01]  /*6470*/  UIMAD.WIDE.U32 UR38, UR4, UR6, URZ ;  /* 0x00000006042672a5 */ /* 0x000fe2000f8e003f */
[----:B------:R-:W-:Y:S01]  /*6480*/  IMAD.MOV.U32 R24, RZ, RZ, 0x1 ;  /* 0x00000001ff187424 */ /* 0x000fe200078e00ff */
[----:B------:R-:W-:Y:S01]  /*6490*/  UIMAD UR43, UR5, UR6, URZ ;  /* 0x00000006052b72a4 */ /* 0x000fe2000f8e023f */
[----:B------:R-:W-:Y:S01]  /*64a0*/  LOP3.LUT R26, R19, 0x2, RZ, 0xfc, !PT ;  /* 0x00000002131a7812 */ /* 0x000fe200078efcff */
[----:B------:R-:W-:Y:S01]  /*64b0*/  IMAD.MOV.U32 R27, RZ, RZ, 0x1 ;  /* 0x00000001ff1b7424 */ /* 0x000fe200078e00ff */
[----:B------:R-:W-:Y:S01]  /*64c0*/  P2R R32, PR, RZ, 0x1 ;  /* 0x00000001ff207803 */ /* 0x000fe20000000000 */
[----:B------:R-:W-:Y:S01]  /*64d0*/  IMAD.MOV.U32 R28, RZ, RZ, RZ ;  /* 0x000000ffff1c7224 */ /* 0x000fe200078e00ff */
[----:B------:R-:W-:Y:S01]  /*64e0*/  ULDC UR40, c[0x0][0x600] ;  /* 0x0001800000287ab9 */ /* 0x000fe20000000800 */
[----:B------:R-:W-:Y:S01]  /*64f0*/  ULOP3.LUT UR42, URZ, UR42, URZ, 0x33, !UPT ;  /* 0x0000002a3f2a7292 */ /* 0x000fe2000f8e333f */
[----:B0-----:R-:W-:Y:S01]  /*6500*/  VIADD R0, R0, 0x7f ;  /* 0x0000007f00007836 */ /* 0x001fe20000000000 */
[----:B------:R-:W-:-:S02]  /*6510*/  UIADD3 UR40, UR40, -0x1, URZ ;  /* 0xffffffff28287890 */ /* 0x000fc4000fffe03f */
[----:B------:R-:W-:Y:S02]  /*6520*/  UIADD3 UR43, UR39, UR43, URZ ;  /* 0x0000002b272b7290 */ /* 0x000fe4000fffe03f */
[----:B------:R-:W-:Y:S01]  /*6530*/  SHF.R.S32.HI R3, RZ, 0x1f, R0 ;  /* 0x0000001fff037819 */ /* 0x000fe20000011400 */
[----:B------:R-:W-:-:S03]  /*6540*/  ULDC.64 UR36, c[0x0][0x198] ;  /* 0x0000660000247ab9 */ /* 0x000fc60000000a00 */
[----:B------:R-:W-:-:S04]  /*6550*/  LEA.HI R3, R3, R0, RZ, 0x7 ;  /* 0x0000000003037211 */ /* 0x000fc800078f38ff */
[----:B------:R-:W-:-:S05]  /*6560*/  SHF.R.S32.HI R25, RZ, 0x7, R3 ;  /* 0x00000007ff197819 */ /* 0x000fca0000011403 */
[----:B------:R-:W-:-:S07]  /*6570*/  VIADD R23, R25, 0x1 ;  /* 0x0000000119177836 */ /* 0x000fce0000000000 */
.L_x_128:
[----:B------:R-:W-:-:S03]  /*6580*/  UMOV UR4, 0xffffffff ;  /* 0xffffffff00047882 */ /* 0x000fc60000000000 */
[----:B------:R-:W-:Y:S05]  /*6590*/  BRA.DIV UR4, `(.L_x_115) ;  /* 0x0000001604247947 */ /* 0x000fea000b800000 */
[----:B------:R-:W-:-:S13]  /*65a0*/  ELECT P6, URZ, PT ;  /* 0x00000000003f782f */ /* 0x000fda00038c0000 */
.L_x_146:
[----:B------:R-:W-:Y:S04]  /*65b0*/  BSSY B6, `(.L_x_116) ;  /* 0x0000062000067945 */ /* 0x000fe80003800000 */
[----:B------:R-:W-:Y:S05]  /*65c0*/  @!P6 BRA `(.L_x_117) ;  /* 0x000000040080e947 */ /* 0x000fea0003800000 */
[----:B------:R-:W0:Y:S01]  /*65d0*/  S2R R3, SR_CgaCtaId ;  /* 0x0000000000037919 */ /* 0x000e220000008800 */
[----:B------:R-:W-:-:S04]  /*65e0*/  MOV R22, 0x400 ;  /* 0x0000040000167802 */ /* 0x000fc80000000f00 */
[----:B0-----:R-:W-:-:S05]  /*65f0*/  LEA R22, R3, R22, 0x18 ;  /* 0x0000001603167211 */ /* 0x001fca00078ec0ff */
[----:B------:R-:W-:-:S05]  /*6600*/  VIADD R0, R22, 0x800 ;  /* 0x0000080016007836 */ /* 0x000fca0000000000 */
[----:B------:R-:W-:-:S13]  /*6610*/  LOP3.LUT P0, RZ, R0, 0x3ff, RZ, 0xc0, !PT ;  /* 0x000003ff00ff7812 */ /* 0x000fda000780c0ff */
[----:B------:R-:W-:Y:S05]  /*6620*/  @!P0 BRA `(.L_x_118) ;  /* 0x0000000000408947 */ /* 0x000fea0003800000 */
[----:B------:R-:W-:Y:S01]  /*6630*/  MOV R14, 0x0 ;  /* 0x00000000000e7802 */ /* 0x000fe20000000f00 */
[----:B------:R-:W-:Y:S01]  /*6640*/  ULDC.64 UR4, c[0x4][0x70] ;  /* 0x01001c0000047ab9 */ /* 0x000fe20000000a00 */
[----:B------:R-:W-:Y:S01]  /*6650*/  ULDC.64 UR6, c[0x4][0x8] ;  /* 0x0100020000067ab9 */ /* 0x000fe20000000a00 */
[----:B------:R-:W-:Y:S02]  /*6660*/  IMAD.U32 R4, RZ, RZ, UR4 ;  /* 0x00000004ff047e24 */ /* 0x000fe4000f8e00ff */
[----:B------:R-:W-:Y:S01]  /*6670*/  IMAD.U32 R5, RZ, RZ, UR5 ;  /* 0x00000005ff057e24 */ /* 0x000fe2000f8e00ff */
[----:B------:R-:W0:Y:S01]  /*6680*/  LDC.64 R14, c[0x4][R14] ;  /* 0x010000000e0e7b82 */ /* 0x000e220000000a00 */
[----:B------:R-:W-:Y:S01]  /*6690*/  ULDC.64 UR4, c[0x4][0x78] ;  /* 0x01001e0000047ab9 */ /* 0x000fe20000000a00 */
[----:B------:R-:W-:Y:S02]  /*66a0*/  IMAD.U32 R10, RZ, RZ, UR6 ;  /* 0x00000006ff0a7e24 */ /* 0x000fe4000f8e00ff */
[----:B------:R-:W-:-:S02]  /*66b0*/  IMAD.U32 R6, RZ, RZ, UR4 ;  /* 0x00000004ff067e24 */ /* 0x000fc4000f8e00ff */
[----:B------:R-:W-:Y:S02]  /*66c0*/  IMAD.U32 R7, RZ, RZ, UR5 ;  /* 0x00000005ff077e24 */ /* 0x000fe4000f8e00ff */
[----:B------:R-:W-:Y:S02]  /*66d0*/  IMAD.U32 R11, RZ, RZ, UR7 ;  /* 0x00000007ff0b7e24 */ /* 0x000fe4000f8e00ff */
[----:B------:R-:W-:Y:S02]  /*66e0*/  IMAD.MOV.U32 R8, RZ, RZ, 0x70 ;  /* 0x00000070ff087424 */ /* 0x000fe400078e00ff */
[----:B------:R-:W-:Y:S02]  /*66f0*/  IMAD.MOV.U32 R12, RZ, RZ, 0x1 ;  /* 0x00000001ff0c7424 */ /* 0x000fe400078e00ff */
[----:B------:R-:W-:-:S07]  /*6700*/  IMAD.MOV.U32 R13, RZ, RZ, RZ ;  /* 0x000000ffff0d7224 */ /* 0x000fce00078e00ff */
[----:B------:R-:W-:-:S07]  /*6710*/  LEPC R20, `(.L_x_118) ;  /* 0x000000001014794e */ /* 0x000fce0000000000 */
[----:B0-----:R-:W-:Y:S05]  /*6720*/  CALL.ABS.NOINC R14 ;  /* 0x000000000e007343 */ /* 0x001fea0003c00000 */
.L_x_118:
        /* <DEDUP_REMOVED lines=19> */
.L_x_119:
[----:B------:R-:W0:Y:S02]  /*6860*/  LDC R0, c[0x0][0x28c] ;  /* 0x0000a300ff007b82 */ /* 0x000e240000000800 */
[----:B0-----:R-:W-:-:S13]  /*6870*/  ISETP.GE.AND P0, PT, R0, 0x1, PT ;  /* 0x000000010000780c */ /* 0x001fda0003f06270 */
[----:B------:R-:W-:Y:S05]  /*6880*/  @!P0 BRA `(.L_x_117) ;  /* 0x0000000000d08947 */ /* 0x000fea0003800000 */
[----:B------:R-:W-:Y:S02]  /*6890*/  IMAD.SHL.U32 R30, R30, 0x40, RZ ;  /* 0x000000401e1e7824 */ /* 0x000fe400078e00ff */
[----:B------:R-:W-:Y:S02]  /*68a0*/  IMAD.SHL.U32 R31, R31, 0x80, RZ ;  /* 0x000000801f1f7824 */ /* 0x000fe400078e00ff */
[----:B------:R-:W-:Y:S02]  /*68b0*/  IMAD.MOV.U32 R8, RZ, RZ, RZ ;  /* 0x000000ffff087224 */ /* 0x000fe400078e00ff */
[----:B------:R-:W-:Y:S02]  /*68c0*/  IMAD.MOV.U32 R0, RZ, RZ, R23 ;  /* 0x000000ffff007224 */ /* 0x000fe400078e0017 */
[----:B------:R-:W-:Y:S02]  /*68d0*/  IMAD.MOV.U32 R3, RZ, RZ, R27 ;  /* 0x000000ffff037224 */ /* 0x000fe400078e001b */
[----:B------:R-:W-:-:S07]  /*68e0*/  IMAD.MOV.U32 R5, RZ, RZ, R28 ;  /* 0x000000ffff057224 */ /* 0x000fce00078e001c */
.L_x_123:
[----:B------:R-:W-:Y:S01]  /*68f0*/  IMAD R7, R5, 0x8, R22 ;  /* 0x0000000805077824 */ /* 0x000fe200078e0216 */
[----:B------:R-:W-:Y:S02]  /*6900*/  SHF.L.U32 R4, R3, 0x1f, RZ ;  /* 0x0000001f03047819 */ /* 0x000fe400000006ff */
[----:B------:R-:W-:Y:S02]  /*6910*/  LOP3.LUT P1, RZ, R18, 0x7f, RZ, 0xc0, !PT ;  /* 0x0000007f12ff7812 */ /* 0x000fe4000782c0ff */
[----:B------:R-:W0:Y:S11]  /*6920*/  SYNCS.PHASECHK.TRANS64.TRYWAIT P0, [R7+URZ+0x48], R4 ;  /* 0x00004804070075a7 */ /* 0x000e36000800017f */
[----:B------:R-:W1:Y:S01]  /*6930*/  @!P1 LDC R6, c[0x0][0x500] ;  /* 0x00014000ff069b82 */ /* 0x000e620000000800 */
[----:B0-----:R-:W-:Y:S05]  /*6940*/  @!P0 BRA `(.L_x_120) ;  /* 0x0000001000588947 */ /* 0x001fea0003800000 */
.L_x_147:
[----:B------:R-:W-:Y:S02]  /*6950*/  LOP3.LUT P0, RZ, R18, 0x7f, RZ, 0xc0, !PT ;  /* 0x0000007f12ff7812 */ /* 0x000fe4000780c0ff */
[----:B0-----:R-:W-:-:S11]  /*6960*/  PRMT R4, R26, 0x9910, RZ ;  /* 0x000099101a047816 */ /* 0x001fd600000000ff */
[----:B-1----:R0:W-:Y:S01]  /*6970*/  @!P0 SYNCS.ARRIVE.TRANS64 RZ, [R7+URZ], R6 ;  /* 0x0000000607ff89a7 */ /* 0x0021e2000800003f */
[----:B------:R-:W-:-:S13]  /*6980*/  ISETP.NE.AND P0, PT, R4, 0x2, PT ;  /* 0x000000020400780c */ /* 0x000fda0003f05270 */
[----:B0-----:R-:W-:Y:S05]  /*6990*/  @P0 BRA `(.L_x_121) ;  /* 0x0000000000040947 */ /* 0x001fea0003800000 */
[----:B------:R-:W-:Y:S01]  /*69a0*/  BPT.TRAP 0x1 ;  /* 0x000000040000795c */ /* 0x000fe20000300000 */
.L_x_121:
[----:B------:R-:W-:-:S13]  /*69b0*/  ISETP.NE.AND P0, PT, R32, RZ, PT ;  /* 0x000000ff2000720c */ /* 0x000fda0003f05270 */
[----:B------:R-:W-:Y:S05]  /*69c0*/  @P0 BRA `(.L_x_122) ;  /* 0x0000000000040947 */ /* 0x000fea0003800000 */
[----:B------:R-:W-:Y:S01]  /*69d0*/  BPT.TRAP 0x1 ;  /* 0x000000040000795c */ /* 0x000fe20000300000 */
.L_x_122:
[--C-:B------:R-:W-:Y:S01]  /*69e0*/  IMAD R4, R5, 0x4000, R22.reuse ;  /* 0x0000400005047824 */ /* 0x100fe200078e0216 */
[----:B------:R-:W-:Y:S01]  /*69f0*/  R2UR UR17, R7 ;  /* 0x00000000071172ca */ /* 0x000fe200000e0000 */
[----:B------:R-:W-:Y:S01]  /*6a00*/  IMAD R6, R5, 0x2000, R22 ;  /* 0x0000200005067824 */ /* 0x000fe200078e0216 */
[----:B------:R-:W-:Y:S01]  /*6a10*/  R2UR UR19, R8 ;  /* 0x00000000081372ca */ /* 0x000fe200000e0000 */
[----:B------:R-:W-:Y:S01]  /*6a20*/  VIADD R0, R0, 0xffffffff ;  /* 0xffffffff00007836 */ /* 0x000fe20000000000 */
[----:B------:R-:W-:Y:S01]  /*6a30*/  R2UR UR16, R4 ;  /* 0x00000000041072ca */ /* 0x000fe200000e0000 */
[----:B------:R-:W-:Y:S01]  /*6a40*/  UIADD3 UR4, UP0, UR36, 0xf0, URZ ;  /* 0x000000f024047890 */ /* 0x000fe2000ff1e03f */
[----:B------:R-:W-:Y:S01]  /*6a50*/  R2UR UR8, R6 ;  /* 0x00000000060872ca */ /* 0x000fe200000e0000 */
[----:B------:R-:W-:Y:S01]  /*6a60*/  UIADD3 UR14, UP1, UR36, 0x1f0, URZ ;  /* 0x000001f0240e7890 */ /* 0x000fe2000ff3e03f */
[----:B------:R-:W-:Y:S01]  /*6a70*/  R2UR UR20, R29 ;  /* 0x000000001d1472ca */ /* 0x000fe200000e0000 */
[----:B------:R-:W-:Y:S01]  /*6a80*/  UIADD3.X UR5, URZ, UR37, URZ, UP0, !UPT ;  /* 0x000000253f057290 */ /* 0x000fe200087fe43f */
[----:B------:R-:W-:Y:S01]  /*6a90*/  R2UR UR18, R31 ;  /* 0x000000001f1272ca */ /* 0x000fe200000e0000 */
[----:B------:R-:W-:Y:S01]  /*6aa0*/  VIADD R5, R5, 0x1 ;  /* 0x0000000105057836 */ /* 0x000fe20000000000 */
[----:B------:R-:W-:Y:S01]  /*6ab0*/  R2UR UR11, R30 ;  /* 0x000000001e0b72ca */ /* 0x000fe200000e0000 */
[----:B------:R-:W-:Y:S01]  /*6ac0*/  UIADD3.X UR15, URZ, UR37, URZ, UP1, !UPT ;  /* 0x000000253f0f7290 */ /* 0x000fe20008ffe43f */
[----:B------:R-:W-:Y:S01]  /*6ad0*/  ISETP.GT.AND P1, PT, R0, 0x1, PT ;  /* 0x000000010000780c */ /* 0x000fe20003f24270 */
[----:B------:R-:W-:Y:S01]  /*6ae0*/  UMOV UR6, 0x0 ;  /* 0x0000000000067882 */ /* 0x000fe20000000000 */
[----:B------:R-:W-:Y:S01]  /*6af0*/  ISETP.NE.AND P0, PT, R5, 0x9, PT ;  /* 0x000000090500780c */ /* 0x000fe20003f05270 */
[----:B------:R-:W-:Y:S01]  /*6b00*/  UIADD3 UR16, UR16, 0x800, URZ ;  /* 0x0000080010107890 */ /* 0x000fe2000fffe03f */
[----:B------:R-:W-:Y:S01]  /*6b10*/  VIADD R8, R8, 0x80 ;  /* 0x0000008008087836 */ /* 0x000fe20000000000 */
[----:B------:R-:W-:Y:S01]  /*6b20*/  UIADD3 UR8, UR8, 0x24800, URZ ;  /* 0x0002480008087890 */ /* 0x000fe2000fffe03f */
[----:B------:R-:W-:Y:S01]  /*6b30*/  SEL R4, RZ, 0x1, P0 ;  /* 0x00000001ff047807 */ /* 0x000fe20000000000 */
[----:B------:R-:W-:Y:S01]  /*6b40*/  UMOV UR7, 0x10000000 ;  /* 0x1000000000077882 */ /* 0x000fe20000000000 */
[----:B------:R-:W-:Y:S01]  /*6b50*/  UMOV UR9, UR17 ;  /* 0x0000001100097c82 */ /* 0x000fe20008000000 */
[----:B------:R-:W-:Y:S01]  /*6b60*/  UMOV UR10, UR19 ;  /* 0x00000013000a7c82 */ /* 0x000fe20008000000 */
[----:B------:R-:W-:Y:S01]  /*6b70*/  UMOV UR12, UR20 ;  /* 0x00000014000c7c82 */ /* 0x000fe20008000000 */
[----:B------:R-:W-:Y:S01]  /*6b80*/  LOP3.LUT R3, R3, R4, RZ, 0x3c, !PT ;  /* 0x0000000403037212 */ /* 0x000fe200078e3cff */
[----:B------:R0:W-:Y:S01]  /*6b90*/  UTMALDG.3D [UR16], [UR4], desc[UR6] ;  /* 0x00000610040075b4 */ /* 0x0001e20008011000 */
[----:B------:R-:W-:Y:S01]  /*6ba0*/  SEL R5, R5, RZ, P0 ;  /* 0x000000ff05057207 */ /* 0x000fe20000000000 */
[----:B------:R0:W-:Y:S02]  /*6bb0*/  UTMALDG.3D [UR8], [UR14], desc[UR6] ;  /* 0x000006080e0075b4 */ /* 0x0001e40008011000 */
[----:B0-----:R-:W-:Y:S05]  /*6bc0*/  @P1 BRA `(.L_x_123) ;  /* 0xfffffffc00481947 */ /* 0x001fea000383ffff */
.L_x_117:
[----:B------:R-:W-:Y:S05]  /*6bd0*/  BSYNC B6 ;  /* 0x0000000000067941 */ /* 0x000fea0003800000 */
.L_x_116:
[----:B------:R-:W-:Y:S01]  /*6be0*/  LOP3.LUT P1, RZ, R24, 0xff, RZ, 0xc0, !PT ;  /* 0x000000ff18ff7812 */ /* 0x000fe2000782c0ff */
[----:B------:R-:W-:Y:S01]  /*6bf0*/  IMAD.IADD R3, R25, 0x1, R28 ;  /* 0x0000000119037824 */ /* 0x000fe200078e021c */
[----:B------:R-:W-:Y:S01]  /*6c00*/  IADD3 R16, P2, R16, UR38, RZ ;  /* 0x0000002610107c10 */ /* 0x000fe2000ff5e0ff */
[----:B------:R-:W-:Y:S01]  /*6c10*/  ULDC.64 UR4, c[0x0][0x650] ;  /* 0x0001940000047ab9 */ /* 0x000fe20000000a00 */
[----:B------:R-:W-:Y:S01]  /*6c20*/  BSSY B0, `(.L_x_124) ;  /* 0x000006a000007945 */ /* 0x000fe20003800000 */
[----:B------:R-:W-:Y:S01]  /*6c30*/  IMAD.MOV.U32 R31, RZ, RZ, -0x1 ;  /* 0xffffffffff1f7424 */ /* 0x000fe200078e00ff */
[----:B------:R-:W-:Y:S01]  /*6c40*/  ISETP.GT.U32.AND P0, PT, R3, 0x8, PT ;  /* 0x000000080300780c */ /* 0x000fe20003f04070 */
[----:B------:R-:W-:Y:S01]  /*6c50*/  IMAD.MOV.U32 R30, RZ, RZ, -0x1 ;  /* 0xffffffffff1e7424 */ /* 0x000fe200078e00ff */
[----:B------:R-:W-:Y:S01]  /*6c60*/  IADD3.X R17, R17, UR43, RZ, P2, !PT ;  /* 0x0000002b11117c10 */ /* 0x000fe200097fe4ff */
[----:B------:R-:W-:Y:S01]  /*6c70*/  IMAD.MOV.U32 R29, RZ, RZ, -0x1 ;  /* 0xffffffffff1d7424 */ /* 0x000fe200078e00ff */
[----:B------:R-:W-:-:S02]  /*6c80*/  ISETP.LT.U32.AND P0, PT, R25, 0x9, P0 ;  /* 0x000000091900780c */ /* 0x000fc40000701070 */
[----:B------:R-:W-:Y:S01]  /*6c90*/  PRMT R24, RZ, 0x7610, R24 ;  /* 0x00007610ff187816 */ /* 0x000fe20000000018 */
[----:B------:R-:W0:Y:S01]  /*6ca0*/  @P1 S2R R5, SR_CgaCtaId ;  /* 0x0000000000051919 */ /* 0x000e220000008800 */
[----:B------:R-:W-:-:S04]  /*6cb0*/  @P1 MOV R0, 0x400 ;  /* 0x0000040000001802 */ /* 0x000fc80000000f00 */
[----:B0-----:R-:W-:Y:S01]  /*6cc0*/  @P1 LEA R0, R5, R0, 0x18 ;  /* 0x0000000005001211 */ /* 0x001fe200078ec0ff */
[----:B------:R-:W-:-:S03]  /*6cd0*/  IMAD.WIDE.U32 R4, R3, 0x38e38e39, RZ ;  /* 0x38e38e3903047825 */ /* 0x000fc600078e00ff */
[----:B------:R0:W-:Y:S01]  /*6ce0*/  @P1 SYNCS.ARRIVE.TRANS64.A1T0 RZ, [R0+URZ+0xa8], RZ ;  /* 0x0000a8ff00ff19a7 */ /* 0x0001e2000810003f */
[----:B------:R-:W-:Y:S02]  /*6cf0*/  ISETP.GE.U32.AND P1, PT, R25, 0x9, PT ;  /* 0x000000091900780c */ /* 0x000fe40003f26070 */
[----:B------:R-:W-:Y:S02]  /*6d00*/  SHF.R.U32.HI R4, RZ, 0x1, R5 ;  /* 0x00000001ff047819 */ /* 0x000fe40000011605 */
[----:B0-----:R-:W-:-:S03]  /*6d10*/  SEL R0, RZ, 0x1, !P0 ;  /* 0x00000001ff007807 */ /* 0x001fc60004000000 */
[----:B------:R-:W-:Y:S01]  /*6d20*/  IMAD R28, R4, -0x9, R3 ;  /* 0xfffffff7041c7824 */ /* 0x000fe200078e0203 */
[----:B------:R-:W-:Y:S02]  /*6d30*/  ISETP.GE.U32.AND P0, PT, R16, UR4, PT ;  /* 0x0000000410007c0c */ /* 0x000fe4000bf06070 */
[----:B------:R-:W-:Y:S02]  /*6d40*/  LOP3.LUT R27, R27, R0, RZ, 0x3c, !PT ;  /* 0x000000001b1b7212 */ /* 0x000fe400078e3cff */
[----:B------:R-:W-:Y:S02]  /*6d50*/  ISETP.GE.U32.AND.EX P0, PT, R17, UR5, PT, P0 ;  /* 0x0000000511007c0c */ /* 0x000fe4000bf06100 */
[----:B------:R-:W-:Y:S02]  /*6d60*/  @P1 LOP3.LUT R27, R27, 0x1, R4, 0x78, !PT ;  /* 0x000000011b1b1812 */ /* 0x000fe400078e7804 */
[----:B------:R-:W-:-:S09]  /*6d70*/  PRMT R0, RZ, 0x7610, R0 ;  /* 0x00007610ff007816 */ /* 0x000fd20000000000 */
[----:B------:R-:W-:Y:S05]  /*6d80*/  @P0 BRA `(.L_x_125) ;  /* 0x00000004004c0947 */ /* 0x000fea0003800000 */
[----:B------:R-:W-:Y:S01]  /*6d90*/  ULDC.64 UR4, c[0x0][0x628] ;  /* 0x00018a0000047ab9 */ /* 0x000fe20000000a00 */
[----:B------:R-:W0:Y:S01]  /*6da0*/  S2R R10, SR_CTAID.X ;  /* 0x00000000000a7919 */ /* 0x000e220000002500 */
[----:B------:R-:W-:Y:S01]  /*6db0*/  ISETP.NE.U32.AND P0, PT, RZ, UR4, PT ;  /* 0x00000004ff007c0c */ /* 0x000fe2000bf05070 */
[----:B------:R-:W-:Y:S01]  /*6dc0*/  ULDC UR7, c[0x0][0x630] ;  /* 0x00018c0000077ab9 */ /* 0x000fe20000000800 */
[----:B------:R-:W-:Y:S01]  /*6dd0*/  IMAD.MOV.U32 R4, RZ, RZ, R16 ;  /* 0x000000ffff047224 */ /* 0x000fe200078e0010 */
[----:B------:R-:W1:Y:S01]  /*6de0*/  S2R R0, SR_CTAID.Y ;  /* 0x0000000000007919 */ /* 0x000e620000002600 */
[----:B------:R-:W-:Y:S01]  /*6df0*/  ISETP.NE.AND.EX P0, PT, RZ, UR5, PT, P0 ;  /* 0x00000005ff007c0c */ /* 0x000fe2000bf05300 */
[----:B------:R-:W-:-:S12]  /*6e00*/  IMAD.MOV.U32 R5, RZ, RZ, R17 ;  /* 0x000000ffff057224 */ /* 0x000fd800078e0011 */
[----:B------:R-:W-:Y:S05]  /*6e10*/  @!P0 BRA `(.L_x_126) ;  /* 0x0000000000288947 */ /* 0x000fea0003800000 */
[----:B------:R-:W-:Y:S02]  /*6e20*/  ULDC UR6, c[0x0][0x634] ;  /* 0x00018d0000067ab9 */ /* 0x000fe40000000800 */
[----:B------:R-:W-:-:S05]  /*6e30*/  IADD3 R9, P0, R16, UR6, RZ ;  /* 0x0000000610097c10 */ /* 0x000fca000ff1e0ff */
[----:B------:R-:W-:-:S04]  /*6e40*/  IMAD.X R3, RZ, RZ, R17, P0 ;  /* 0x000000ffff037224 */ /* 0x000fc800000e0611 */
[----:B------:R-:W-:-:S04]  /*6e50*/  IMAD.WIDE.U32 R6, R3, UR4, RZ ;  /* 0x0000000403067c25 */ /* 0x000fc8000f8e00ff */
[----:B------:R-:W-:-:S04]  /*6e60*/  IMAD.WIDE.U32 R6, P0, R9, UR5, R6 ;  /* 0x0000000509067c25 */ /* 0x000fc8000f800006 */
[----:B------:R-:W-:-:S04]  /*6e70*/  IMAD.WIDE.U32 R8, R9, UR4, RZ ;  /* 0x0000000409087c25 */ /* 0x000fc8000f8e00ff */
[----:B------:R-:W-:Y:S01]  /*6e80*/  IMAD.X R5, RZ, RZ, RZ, P0 ;  /* 0x000000ffff057224 */ /* 0x000fe200000e06ff */
[----:B------:R-:W-:Y:S01]  /*6e90*/  IADD3 RZ, P0, R9, R6, RZ ;  /* 0x0000000609ff7210 */ /* 0x000fe20007f1e0ff */
[----:B------:R-:W-:-:S04]  /*6ea0*/  IMAD.MOV.U32 R4, RZ, RZ, R7 ;  /* 0x000000ffff047224 */ /* 0x000fc800078e0007 */
[----:B------:R-:W-:-:S08]  /*6eb0*/  IMAD.WIDE.U32.X R4, R3, UR5, R4, P0 ;  /* 0x0000000503047c25 */ /* 0x000fd000080e0404 */
.L_x_126:
[--C-:B------:R-:W-:Y:S01]  /*6ec0*/  SHF.R.U64 R29, R4, UR7, R5.reuse ;  /* 0x00000007041d7c19 */ /* 0x100fe20008001205 */
[----:B------:R-:W-:Y:S01]  /*6ed0*/  ULDC.64 UR4, c[0x0][0x620] ;  /* 0x0001880000047ab9 */ /* 0x000fe20000000a00 */
[----:B------:R-:W-:Y:S01]  /*6ee0*/  SHF.R.U32.HI R3, RZ, UR7, R5 ;  /* 0x00000007ff037c19 */ /* 0x000fe20008011605 */
[----:B------:R-:W2:Y:S01]  /*6ef0*/  LDC R15, c[0x0][0x144] ;  /* 0x00005100ff0f7b82 */ /* 0x000ea20000000800 */
[----:B------:R-:W-:Y:S01]  /*6f00*/  IADD3 R6, P0, RZ, -R29, RZ ;  /* 0x8000001dff067210 */ /* 0x000fe20007f1e0ff */
[----:B------:R-:W-:Y:S01]  /*6f10*/  ULDC.64 UR8, c[0x0][0x640] ;  /* 0x0001900000087ab9 */ /* 0x000fe20000000a00 */
[----:B0-----:R-:W-:Y:S01]  /*6f20*/  I2FP.F32.U32 R7, R10 ;  /* 0x0000000a00077245 */ /* 0x001fe20000201000 */
[----:B------:R-:W-:Y:S02]  /*6f30*/  ULDC UR6, c[0x0][0x608] ;  /* 0x0001820000067ab9 */ /* 0x000fe40000000800 */
[----:B------:R-:W-:Y:S01]  /*6f40*/  IMAD.X R3, RZ, RZ, ~R3, P0 ;  /* 0x000000ffff037224 */ /* 0x000fe200000e0e03 */
[----:B------:R-:W-:Y:S01]  /*6f50*/  ISETP.NE.U32.AND P0, PT, RZ, UR8, PT ;  /* 0x00000008ff007c0c */ /* 0x000fe2000bf05070 */
[----:B------:R-:W-:Y:S01]  /*6f60*/  IMAD.WIDE.U32 R4, R6, UR4, R16 ;  /* 0x0000000406047c25 */ /* 0x000fe2000f8e0010 */
[----:B------:R-:W0:Y:S02]  /*6f70*/  LDC R9, c[0x0][0x148] ;  /* 0x00005200ff097b82 */ /* 0x000e240000000800 */
[----:B------:R-:W-:Y:S01]  /*6f80*/  ISETP.NE.AND.EX P0, PT, RZ, UR9, PT, P0 ;  /* 0x00000009ff007c0c */ /* 0x000fe2000bf05300 */
[----:B------:R-:W-:Y:S01]  /*6f90*/  IMAD R3, R3, UR4, RZ ;  /* 0x0000000403037c24 */ /* 0x000fe2000f8e02ff */
[----:B------:R-:W-:-:S02]  /*6fa0*/  ULDC UR4, c[0x0][0x150] ;  /* 0x0000540000047ab9 */ /* 0x000fc40000000800 */
[----:B------:R-:W-:Y:S01]  /*6fb0*/  FMUL R7, R7, UR4 ;  /* 0x0000000407077c20 */ /* 0x000fe20008400000 */
[----:B------:R-:W-:Y:S01]  /*6fc0*/  IMAD R3, R6, UR5, R3 ;  /* 0x0000000506037c24 */ /* 0x000fe2000f8e0203 */
[----:B------:R-:W-:Y:S01]  /*6fd0*/  ULDC UR4, c[0x0][0x618] ;  /* 0x0001860000047ab9 */ /* 0x000fe20000000800 */
[----:B------:R-:W-:Y:S02]  /*6fe0*/  ULDC UR5, c[0x0][0x154] ;  /* 0x0000550000057ab9 */ /* 0x000fe40000000800 */
[----:B------:R-:W-:Y:S01]  /*6ff0*/  IMAD.IADD R5, R5, 0x1, R3 ;  /* 0x0000000105057824 */ /* 0x000fe200078e0203 */
[----:B------:R-:W3:Y:S04]  /*7000*/  F2I.U32.TRUNC.NTZ R7, R7 ;  /* 0x0000000700077305 */ /* 0x000ee8000020f000 */
[----:B------:R-:W-:-:S02]  /*7010*/  SHF.R.U64 R3, R4, UR4, R5 ;  /* 0x0000000404037c19 */ /* 0x000fc40008001205 */
[----:B-1----:R-:W-:-:S05]  /*7020*/  I2FP.F32.U32 R4, R0 ;  /* 0x0000000000047245 */ /* 0x002fca0000201000 */
[----:B------:R-:W-:Y:S01]  /*7030*/  FMUL R12, R4, UR5 ;  /* 0x00000005040c7c20 */ /* 0x000fe20008400000 */
[----:B------:R-:W-:Y:S01]  /*7040*/  SHF.R.U32.HI R4, RZ, UR4, R5 ;  /* 0x00000004ff047c19 */ /* 0x000fe20008011605 */
[----:B------:R-:W-:Y:S01]  /*7050*/  ULDC UR4, c[0x0][0x658] ;  /* 0x0001960000047ab9 */ /* 0x000fe20000000800 */
[----:B---3--:R-:W-:Y:S02]  /*7060*/  IMAD.MOV R7, RZ, RZ, -R7 ;  /* 0x000000ffff077224 */ /* 0x008fe400078e0a07 */
[--C-:B------:R-:W-:Y:S01]  /*7070*/  SHF.R.U64 R11, R3, UR6, R4.reuse ;  /* 0x00000006030b7c19 */ /* 0x100fe20008001204 */
[----:B------:R-:W1:Y:S01]  /*7080*/  F2I.U32.TRUNC.NTZ R12, R12 ;  /* 0x0000000c000c7305 */ /* 0x000e62000020f000 */
[----:B------:R-:W-:Y:S01]  /*7090*/  SHF.R.U32.HI R4, RZ, UR6, R4 ;  /* 0x00000006ff047c19 */ /* 0x000fe20008011604 */
[----:B--2---:R-:W-:-:S03]  /*70a0*/  IMAD R10, R15, R7, R10 ;  /* 0x000000070f0a7224 */ /* 0x004fc600078e020a */
[--C-:B------:R-:W-:Y:S02]  /*70b0*/  SHF.R.U64 R8, R11, UR4, R4.reuse ;  /* 0x000000040b087c19 */ /* 0x100fe40008001204 */
[----:B------:R-:W-:-:S03]  /*70c0*/  SHF.R.U32.HI R13, RZ, UR4, R4 ;  /* 0x00000004ff0d7c19 */ /* 0x000fc60008011604 */
[----:B------:R-:W-:Y:S02]  /*70d0*/  IMAD.MOV.U32 R4, RZ, RZ, R8 ;  /* 0x000000ffff047224 */ /* 0x000fe400078e0008 */
[----:B------:R-:W-:Y:S01]  /*70e0*/  IMAD.MOV.U32 R5, RZ, RZ, R13 ;  /* 0x000000ffff057224 */ /* 0x000fe200078e000d */
[----:B01----:R-:W-:Y:S06]  /*70f0*/  @!P0 BRA `(.L_x_127) ;  /* 0x0000000000288947 */ /* 0x003fec0003800000 */
[----:B------:R-:W-:Y:S02]  /*7100*/  ULDC UR4, c[0x0][0x64c] ;  /* 0x0001930000047ab9 */ /* 0x000fe40000000800 */
[----:B------:R-:W-:-:S05]  /*7110*/  IADD3 R5, P0, R8, UR4, RZ ;  /* 0x0000000408057c10 */ /* 0x000fca000ff1e0ff */
[----:B------:R-:W-:-:S04]  /*7120*/  IMAD.X R13, RZ, RZ, R13, P0 ;  /* 0x000000ffff0d7224 */ /* 0x000fc800000e060d */
[----:B------:R-:W-:-:S04]  /*7130*/  IMAD.WIDE.U32 R6, R13, UR8, RZ ;  /* 0x000000080d067c25 */ /* 0x000fc8000f8e00ff */
[----:B------:R-:W-:-:S04]  /*7140*/  IMAD.WIDE.U32 R6, P0, R5, UR9, R6 ;  /* 0x0000000905067c25 */ /* 0x000fc8000f800006 */
[----:B------:R-:W-:-:S04]  /*7150*/  IMAD.WIDE.U32 R4, R5, UR8, RZ ;  /* 0x0000000805047c25 */ /* 0x000fc8000f8e00ff */
[----:B------:R-:W-:Y:S01]  /*7160*/  IMAD.MOV.U32 R4, RZ, RZ, R7 ;  /* 0x000000ffff047224 */ /* 0x000fe200078e0007 */
[----:B------:R-:W-:Y:S01]  /*7170*/  IADD3 RZ, P1, R5, R6, RZ ;  /* 0x0000000605ff7210 */ /* 0x000fe20007f3e0ff */
[----:B------:R-:W-:-:S04]  /*7180*/  IMAD.X R5, RZ, RZ, RZ, P0 ;  /* 0x000000ffff057224 */ /* 0x000fc800000e06ff */
[----:B------:R-:W-:-:S08]  /*7190*/  IMAD.WIDE.U32.X R4, R13, UR9, R4, P1 ;  /* 0x000000090d047c25 */ /* 0x000fd000088e0404 */
.L_x_127:
[----:B------:R-:W-:Y:S01]  /*71a0*/  ISETP.NE.AND P0, PT, R2, 0x1, PT ;  /* 0x000000010200780c */ /* 0x000fe20003f05270 */
[----:B------:R-:W-:Y:S01]  /*71b0*/  ULDC UR4, c[0x0][0x648] ;  /* 0x0001920000047ab9 */ /* 0x000fe20000000800 */
[----:B------:R-:W-:Y:S01]  /*71c0*/  LOP3.LUT R11, R11, UR42, RZ, 0xc0, !PT ;  /* 0x0000002a0b0b7c12 */ /* 0x000fe2000f8ec0ff */
[----:B------:R-:W-:Y:S01]  /*71d0*/  IMAD.MOV R12, RZ, RZ, -R12 ;  /* 0x000000ffff0c7224 */ /* 0x000fe200078e0a0c */
[----:B------:R-:W-:Y:S01]  /*71e0*/  SHF.R.U64 R4, R4, UR4, R5 ;  /* 0x0000000404047c19 */ /* 0x000fe20008001205 */
[----:B------:R-:W-:Y:S01]  /*71f0*/  ULDC UR4, c[0x0][0x638] ;  /* 0x00018e0000047ab9 */ /* 0x000fe20000000800 */
[----:B------:R-:W-:Y:S01]  /*7200*/  LOP3.LUT R31, R3, UR40, RZ, 0xc0, !PT ;  /* 0x00000028031f7c12 */ /* 0x000fe2000f8ec0ff */
[----:B------:R-:W-:Y:S02]  /*7210*/  ULDC UR5, c[0x0][0x610] ;  /* 0x0001840000057ab9 */ /* 0x000fe40000000800 */
[----:B------:R-:W-:Y:S02]  /*7220*/  IMAD.MOV R5, RZ, RZ, -R4 ;  /* 0x000000ffff057224 */ /* 0x000fe400078e0a04 */
[----:B------:R-:W-:-:S02]  /*7230*/  IMAD R11, R4, UR41, R11 ;  /* 0x00000029040b7c24 */ /* 0x000fc4000f8e020b */
[----:B------:R-:W-:Y:S02]  /*7240*/  @P0 IMAD R10, R9, R12, R0 ;  /* 0x0000000c090a0224 */ /* 0x000fe400078e0200 */
[----:B------:R-:W-:Y:S01]  /*7250*/  IMAD R8, R5, UR4, R8 ;  /* 0x0000000405087c24 */ /* 0x000fe2000f8e0208 */
[----:B------:R-:W-:Y:S01]  /*7260*/  ULDC UR4, c[0x0][0x600] ;  /* 0x0001800000047ab9 */ /* 0x000fe20000000800 */
[----:B------:R-:W-:Y:S02]  /*7270*/  IMAD R10, R11, UR5, R10 ;  /* 0x000000050b0a7c24 */ /* 0x000fe4000f8e020a */
[----:B------:R-:W-:Y:S02]  /*7280*/  IMAD R31, R8, UR4, R31 ;  /* 0x00000004081f7c24 */ /* 0x000fe4000f8e021f */
[----:B------:R-:W-:-:S03]  /*7290*/  IMAD.MOV.U32 R0, RZ, RZ, 0x1 ;  /* 0x00000001ff007424 */ /* 0x000fc600078e00ff */
[----:B------:R-:W-:Y:S02]  /*72a0*/  SEL R30, R31, R10, !P0 ;  /* 0x0000000a1f1e7207 */ /* 0x000fe40004000000 */
[----:B------:R-:W-:-:S07]  /*72b0*/  SEL R31, R10, R31, !P0 ;  /* 0x0000001f0a1f7207 */ /* 0x000fce0004000000 */
.L_x_125:
[----:B------:R-:W-:Y:S05]  /*72c0*/  BSYNC B0 ;  /* 0x0000000000007941 */ /* 0x000fea0003800000 */
.L_x_124:
[----:B------:R-:W-:-:S13]  /*72d0*/  LOP3.LUT P0, RZ, R0, 0xff, RZ, 0xc0, !PT ;  /* 0x000000ff00ff7812 */ /* 0x000fda000780c0ff */
[----:B------:R-:W-:Y:S05]  /*72e0*/  @P0 BRA `(.L_x_128) ;  /* 0xfffffff000a40947 */ /* 0x000fea000383ffff */
[----:B------:R-:W-:Y:S05]  /*72f0*/  BSYNC B7 ;  /* 0x0000000000077941 */ /* 0x000fea0003800000 */
.L_x_114:
[----:B------:R-:W-:-:S03]  /*7300*/  UMOV UR4, 0xffffffff ;  /* 0xffffffff00047882 */ /* 0x000fc60000000000 */
[----:B------:R-:W-:Y:S05]  /*7310*/  BRA.DIV UR4, `(.L_x_129) ;  /* 0x0000000604f87947 */ /* 0x000fea000b800000 */
[----:B------:R-:W-:-:S13]  /*7320*/  ELECT P6, URZ, PT ;  /* 0x00000000003f782f */ /* 0x000fda00038c0000 */
.L_x_150:
[----:B------:R-:W-:Y:S04]  /*7330*/  BSSY B0, `(.L_x_130) ;  /* 0x0000058000007945 */ /* 0x000fe80003800000 */
[----:B------:R-:W-:Y:S05]  /*7340*/  @!P6 BRA `(.L_x_131) ;  /* 0x000000040058e947 */ /* 0x000fea0003800000 */
[----:B------:R-:W-:-:S04]  /*7350*/  LOP3.LUT R19, R19, 0x2, RZ, 0xfc, !PT ;  /* 0x0000000213137812 */ /* 0x000fc800078efcff */
[----:B------:R-:W-:-:S13]  /*7360*/  ISETP.NE.AND P0, PT, R19, 0x3, PT ;  /* 0x000000031300780c */ /* 0x000fda0003f05270 */
[----:B------:R-:W-:Y:S05]  /*7370*/  @!P0 BRA `(.L_x_132) ;  /* 0x0000000000048947 */ /* 0x000fea0003800000 */
[----:B------:R-:W-:Y:S01]  /*7380*/  BPT.TRAP 0x1 ;  /* 0x000000040000795c */ /* 0x000fe20000300000 */
.L_x_132:
[----:B------:R-:W0:Y:S01]  /*7390*/  S2R R3, SR_CgaCtaId ;  /* 0x0000000000037919 */ /* 0x000e220000008800 */
[----:B------:R-:W-:Y:S02]  /*73a0*/  MOV R0, 0x400 ;  /* 0x0000040000007802 */ /* 0x000fe40000000f00 */
[----:B------:R-:W-:Y:S02]  /*73b0*/  SHF.L.U32 R2, R27, 0x1f, RZ ;  /* 0x0000001f1b027819 */ /* 0x000fe400000006ff */
[----:B0-----:R-:W-:-:S05]  /*73c0*/  LEA R3, R3, R0, 0x18 ;  /* 0x0000000003037211 */ /* 0x001fca00078ec0ff */
[----:B------:R-:W-:-:S04]  /*73d0*/  VIADD R3, R3, 0x48 ;  /* 0x0000004803037836 */ /* 0x000fc80000000000 */
[C---:B------:R-:W-:Y:S02]  /*73e0*/  IMAD R5, R28.reuse, 0x8, R3 ;  /* 0x000000081c057824 */ /* 0x040fe400078e0203 */
[----:B------:R-:W-:Y:S02]  /*73f0*/  VIADD R28, R28, 0x1 ;  /* 0x000000011c1c7836 */ /* 0x000fe40000000000 */
[----:B------:R-:W0:Y:S03]  /*7400*/  SYNCS.PHASECHK.TRANS64.TRYWAIT P0, [R5+URZ], R2 ;  /* 0x00000002050075a7 */ /* 0x000e26000800017f */
[----:B------:R-:W-:-:S04]  /*7410*/  ISETP.NE.AND P1, PT, R28, 0x9, PT ;  /* 0x000000091c00780c */ /* 0x000fc80003f25270 */
[----:B------:R-:W-:Y:S02]  /*7420*/  SEL R0, RZ, 0x1, P1 ;  /* 0x00000001ff007807 */ /* 0x000fe40000800000 */
[----:B------:R-:W-:Y:S02]  /*7430*/  SEL R28, R28, RZ, P1 ;  /* 0x000000ff1c1c7207 */ /* 0x000fe40000800000 */
[----:B------:R-:W-:-:S03]  /*7440*/  LOP3.LUT R27, R27, R0, RZ, 0x3c, !PT ;  /* 0x000000001b1b7212 */ /* 0x000fc600078e3cff */
[----:B------:R-:W-:Y:S01]  /*7450*/  IMAD R7, R28, 0x8, R3 ;  /* 0x000000081c077824 */ /* 0x000fe200078e0203 */
[----:B------:R-:W-:Y:S01]  /*7460*/  SHF.L.U32 R4, R27, 0x1f, RZ ;  /* 0x0000001f1b047819 */ /* 0x000fe200000006ff */
[----:B0-----:R-:W-:Y:S06]  /*7470*/  @!P0 BRA `(.L_x_133) ;  /* 0x0000000400c08947 */ /* 0x001fec0003800000 */
.L_x_151:
[----:B------:R-:W1:Y:S01]  /*7480*/  SYNCS.PHASECHK.TRANS64.TRYWAIT P0, [R7+URZ], R4 ;  /* 0x00000004070075a7 */ /* 0x000e62000800017f */
[----:B------:R-:W-:-:S05]  /*7490*/  VIADD R0, R28, 0x1 ;  /* 0x000000011c007836 */ /* 0x000fca0000000000 */
[----:B------:R-:W-:-:S04]  /*74a0*/  ISETP.NE.AND P1, PT, R0, 0x9, PT ;  /* 0x000000090000780c */ /* 0x000fc80003f25270 */
[----:B0-----:R-:W-:Y:S02]  /*74b0*/  SEL R2, RZ, 0x1, P1 ;  /* 0x00000001ff027807 */ /* 0x001fe40000800000 */
[----:B------:R-:W-:Y:S02]  /*74c0*/  SEL R0, R0, RZ, P1 ;  /* 0x000000ff00007207 */ /* 0x000fe40000800000 */
[----:B------:R-:W-:-:S03]  /*74d0*/  LOP3.LUT R27, R27, R2, RZ, 0x3c, !PT ;  /* 0x000000021b1b7212 */ /* 0x000fc600078e3cff */
[----:B------:R-:W-:Y:S01]  /*74e0*/  IMAD R6, R0, 0x8, R3 ;  /* 0x0000000800067824 */ /* 0x000fe200078e0203 */
[----:B------:R-:W-:Y:S01]  /*74f0*/  SHF.L.U32 R5, R27, 0x1f, RZ ;  /* 0x0000001f1b057819 */ /* 0x000fe200000006ff */
[----:B-1----:R-:W-:Y:S06]  /*7500*/  @!P0 BRA `(.L_x_134) ;  /* 0x0000000400b08947 */ /* 0x002fec0003800000 */
.L_x_152:
[----:B------:R-:W1:Y:S01]  /*7510*/  SYNCS.PHASECHK.TRANS64.TRYWAIT P0, [R6+URZ], R5 ;  /* 0x00000005060075a7 */ /* 0x000e62000800017f */
[----:B------:R-:W-:-:S05]  /*7520*/  VIADD R0, R0, 0x1 ;  /* 0x0000000100007836 */ /* 0x000fca0000000000 */
[----:B------:R-:W-:-:S04]  /*7530*/  ISETP.NE.AND P1, PT, R0, 0x9, PT ;  /* 0x000000090000780c */ /* 0x000fc80003f25270 */
[----:B------:R-:W-:Y:S02]  /*7540*/  SEL R2, RZ, 0x1, P1 ;  /* 0x00000001ff027807 */ /* 0x000fe40000800000 */
[----:B------:R-:W-:Y:S02]  /*7550*/  SEL R0, R0, RZ, P1 ;  /* 0x000000ff00007207 */ /* 0x000fe40000800000 */
[----:B------:R-:W-:-:S03]  /*7560*/  LOP3.LUT R27, R27, R2, RZ, 0x3c, !PT ;  /* 0x000000021b1b7212 */ /* 0x000fc600078e3cff */
[----:B0-----:R-:W-:Y:S01]  /*7570*/  IMAD R7, R0, 0x8, R3 ;  /* 0x0000000800077824 */ /* 0x001fe200078e0203 */
[----:B------:R-:W-:Y:S01]  /*7580*/  SHF.L.U32 R4, R27, 0x1f, RZ ;  /* 0x0000001f1b047819 */ /* 0x000fe200000006ff */
[----:B-1----:R-:W-:Y:S06]  /*7590*/  @!P0 BRA `(.L_x_135) ;  /* 0x0000000400a08947 */ /* 0x002fec0003800000 */
.L_x_153:
        /* <DEDUP_REMOVED lines=9> */
.L_x_154:
        /* <DEDUP_REMOVED lines=9> */
.L_x_155:
        /* <DEDUP_REMOVED lines=9> */
.L_x_156:
        /* <DEDUP_REMOVED lines=9> */
.L_x_157:
[----:B------:R-:W1:Y:S01]  /*77e0*/  SYNCS.PHASECHK.TRANS64.TRYWAIT P0, [R7+URZ], R4 ;  /* 0x00000004070075a7 */ /* 0x000e62000800017f */
[----:B------:R-:W-:-:S05]  /*77f0*/  VIADD R0, R0, 0x1 ;  /* 0x0000000100007836 */ /* 0x000fca0000000000 */
[----:B------:R-:W-:-:S04]  /*7800*/  ISETP.NE.AND P1, PT, R0, 0x9, PT ;  /* 0x000000090000780c */ /* 0x000fc80003f25270 */
[----:B------:R-:W-:Y:S02]  /*7810*/  SEL R2, RZ, 0x1, P1 ;  /* 0x00000001ff027807 */ /* 0x000fe40000800000 */
[----:B------:R-:W-:Y:S02]  /*7820*/  SEL R0, R0, RZ, P1 ;  /* 0x000000ff00007207 */ /* 0x000fe40000800000 */
[----:B------:R-:W-:Y:S01]  /*7830*/  LOP3.LUT R2, R27, R2, RZ, 0x3c, !PT ;  /* 0x000000021b027212 */ /* 0x000fe200078e3cff */
[----:B-1----:R-:W-:Y:S06]  /*7840*/  @!P0 BRA `(.L_x_140) ;  /* 0x0000000400588947 */ /* 0x002fec0003800000 */
.L_x_158:
[----:B------:R-:W-:Y:S01]  /*7850*/  IMAD R3, R0, 0x8, R3 ;  /* 0x0000000800037824 */ /* 0x000fe200078e0203 */
[----:B------:R-:W-:-:S07]  /*7860*/  SHF.L.U32 R0, R2, 0x1f, RZ ;  /* 0x0000001f02007819 */ /* 0x000fce00000006ff */
.L_x_141:
[----:B--2---:R2:W3:Y:S02]  /*7870*/  SYNCS.PHASECHK.TRANS64.TRYWAIT P0, [R3+URZ], R0 ;  /* 0x00000000030075a7 */ /* 0x0044e4000800017f */
[----:B---3--:R-:W-:Y:S05]  /*7880*/  @!P0 NANOSLEEP.SYNCS 0x989680 ;  /* 0x009896800000895d */ /* 0x008fea0003900000 */
[----:B------:R-:W3:Y:S02]  /*7890*/  @!P0 SYNCS.PHASECHK.TRANS64 P0, [R3+URZ], R0 ;  /* 0x00000000030085a7 */ /* 0x000ee4000800007f */
[----:B---3--:R-:W-:Y:S05]  /*78a0*/  @!P0 BRA `(.L_x_141) ;  /* 0xfffffffc00f08947 */ /* 0x008fea000383ffff */
.L_x_131:
[----:B------:R-:W-:Y:S05]  /*78b0*/  BSYNC B0 ;  /* 0x0000000000007941 */ /* 0x000fea0003800000 */
.L_x_130:
[----:B------:R-:W-:Y:S05]  /*78c0*/  EXIT ;  /* 0x000000000000794d */ /* 0x000fea0003800000 */
.L_x_17:
[----:B------:R-:W-:Y:S02]  /*78d0*/  IMAD.MOV.U32 R12, RZ, RZ, RZ ;  /* 0x000000ffff0c7224 */ /* 0x000fe400078e00ff */
[----:B------:R-:W-:Y:S02]  /*78e0*/  IMAD.MOV.U32 R11, RZ, RZ, 0x1f ;  /* 0x0000001fff0b7424 */ /* 0x000fe400078e00ff */
[----:B------:R-:W-:-:S07]  /*78f0*/  IMAD.MOV.U32 R15, RZ, RZ, -0x1 ;  /* 0xffffffffff0f7424 */ /* 0x000fce00078e00ff */
[----:B012--5:R-:W-:Y:S05]  /*7900*/  WARPSYNC.COLLECTIVE R15, `(.L_x_142) ;  /* 0x000000000f087348 */ /* 0x027fea0003c00000 */
[----:B------:R3:W4:Y:S02]  /*7910*/  SHFL.IDX P6, R14, R13, R12, R11 ;  /* 0x0000000c0d0e7389 */ /* 0x00072400000c000b */
[----:B012345:R-:W-:Y:S01]  /*7920*/  ENDCOLLECTIVE ;  /* 0x000000000000791b */ /* 0x03ffe20003800000 */
.L_x_142:
[----:B------:R-:W-:Y:S05]  /*7930*/  BRA `(.L_x_143) ;  /* 0xffffff9800b07947 */ /* 0x000fea000383ffff */
.L_x_21:
[----:B-1----:R1:W3:Y:S02]  /*7940*/  SYNCS.PHASECHK.TRANS64.TRYWAIT P1, [R4+URZ], R3 ;  /* 0x00000003040075a7 */ /* 0x0022e4000802017f */
[----:B---3--:R-:W-:Y:S05]  /*7950*/  @!P1 NANOSLEEP.SYNCS 0x989680 ;  /* 0x009896800000995d */ /* 0x008fea0003900000 */
[----:B------:R-:W3:Y:S02]  /*7960*/  @!P1 SYNCS.PHASECHK.TRANS64 P1, [R4+URZ], R3 ;  /* 0x00000003040095a7 */ /* 0x000ee4000802007f */
[----:B---3--:R-:W-:Y:S05]  /*7970*/  @!P1 BRA `(.L_x_21) ;  /* 0xfffffffc00f09947 */ /* 0x008fea000383ffff */
[----:B------:R-:W-:Y:S05]  /*7980*/  BRA `(.L_x_20) ;  /* 0xffffff9800dc7947 */ /* 0x000fea000383ffff */
.L_x_26:
[----:B0-----:R0:W1:Y:S02]  /*7990*/  SYNCS.PHASECHK.TRANS64.TRYWAIT P1, [R7+URZ], R78 ;  /* 0x0000004e070075a7 */ /* 0x001064000802017f */
[----:B-1----:R-:W-:Y:S05]  /*79a0*/  @!P1 NANOSLEEP.SYNCS 0x989680 ;  /* 0x009896800000995d */ /* 0x002fea0003900000 */
[----:B------:R-:W1:Y:S02]  /*79b0*/  @!P1 SYNCS.PHASECHK.TRANS64 P1, [R7+URZ], R78 ;  /* 0x0000004e070095a7 */ /* 0x000e64000802007f */
[----:B-1----:R-:W-:Y:S05]  /*79c0*/  @!P1 BRA `(.L_x_26) ;  /* 0xfffffffc00f09947 */ /* 0x002fea000383ffff */
[----:B------:R-:W-:Y:S05]  /*79d0*/  BRA `(.L_x_25) ;  /* 0xffffffa400b87947 */ /* 0x000fea000383ffff */
.L_x_34:
[----:B0-----:R0:W1:Y:S02]  /*79e0*/  SYNCS.PHASECHK.TRANS64.TRYWAIT P1, [R23+URZ], R78 ;  /* 0x0000004e170075a7 */ /* 0x001064000802017f */
[----:B-1----:R-:W-:Y:S05]  /*79f0*/  @!P1 NANOSLEEP.SYNCS 0x989680 ;  /* 0x009896800000995d */ /* 0x002fea0003900000 */
[----:B------:R-:W1:Y:S02]  /*7a00*/  @!P1 SYNCS.PHASECHK.TRANS64 P1, [R23+URZ], R78 ;  /* 0x0000004e170095a7 */ /* 0x000e64000802007f */
[----:B-1----:R-:W-:Y:S05]  /*7a10*/  @!P1 BRA `(.L_x_34) ;  /* 0xfffffffc00f09947 */ /* 0x002fea000383ffff */
[----:B------:R-:W-:Y:S05]  /*7a20*/  BRA `(.L_x_33) ;  /* 0xffffffb000807947 */ /* 0x000fea000383ffff */
.L_x_115:
[----:B------:R-:W-:Y:S01]  /*7a30*/  BSSY B0, `(.L_x_144) ;  /* 0x0000006000007945 */ /* 0x000fe20003800000 */
[----:B------:R-:W-:-:S07]  /*7a40*/  IMAD.MOV.U32 R15, RZ, RZ, -0x1 ;  /* 0xffffffffff0f7424 */ /* 0x000fce00078e00ff */
[----:B------:R-:W-:Y:S05]  /*7a50*/  WARPSYNC.COLLECTIVE R15, `(.L_x_145) ;  /* 0x000000000f0c7348 */ /* 0x000fea0003c00000 */
[----:B------:R-:W-:Y:S02]  /*7a60*/  ELECT P6, UR62, PT ;  /* 0x00000000003e782f */ /* 0x000fe400038c0000 */
[----:B------:R-:W-:Y:S01]  /*7a70*/  MOV R14, UR62 ;  /* 0x0000003e000e7c02 */ /* 0x000fe20008000f00 */
[----:B------:R-:W-:Y:S10]  /*7a80*/  ENDCOLLECTIVE ;  /* 0x000000000000791b */ /* 0x000ff40003800000 */
.L_x_145:
[----:B------:R-:W-:Y:S05]  /*7a90*/  BSYNC B0 ;  /* 0x0000000000007941 */ /* 0x000fea0003800000 */
.L_x_144:
[----:B------:R-:W-:Y:S05]  /*7aa0*/  BRA `(.L_x_146) ;  /* 0xffffffe800c07947 */ /* 0x000fea000383ffff */
.L_x_120:
[----:B0-----:R0:W2:Y:S02]  /*7ab0*/  SYNCS.PHASECHK.TRANS64.TRYWAIT P0, [R7+URZ+0x48], R4 ;  /* 0x00004804070075a7 */ /* 0x0010a4000800017f */
[----:B--2---:R-:W-:Y:S05]  /*7ac0*/  @!P0 NANOSLEEP.SYNCS 0x989680 ;  /* 0x009896800000895d */ /* 0x004fea0003900000 */
[----:B------:R-:W2:Y:S02]  /*7ad0*/  @!P0 SYNCS.PHASECHK.TRANS64 P0, [R7+URZ+0x48], R4 ;  /* 0x00004804070085a7 */ /* 0x000ea4000800007f */
[----:B--2---:R-:W-:Y:S05]  /*7ae0*/  @!P0 BRA `(.L_x_120) ;  /* 0xfffffffc00f08947 */ /* 0x004fea000383ffff */
[----:B------:R-:W-:Y:S05]  /*7af0*/  BRA `(.L_x_147) ;  /* 0xffffffec00947947 */ /* 0x000fea000383ffff */
.L_x_129:
[----:B------:R-:W-:Y:S01]  /*7b00*/  BSSY B0, `(.L_x_148) ;  /* 0x0000006000007945 */ /* 0x000fe20003800000 */
[----:B------:R-:W-:-:S07]  /*7b10*/  IMAD.MOV.U32 R15, RZ, RZ, -0x1 ;  /* 0xffffffffff0f7424 */ /* 0x000fce00078e00ff */
[----:B------:R-:W-:Y:S05]  /*7b20*/  WARPSYNC.COLLECTIVE R15, `(.L_x_149) ;  /* 0x000000000f0c7348 */ /* 0x000fea0003c00000 */
[----:B------:R-:W-:Y:S02]  /*7b30*/  ELECT P6, UR62, PT ;  /* 0x00000000003e782f */ /* 0x000fe400038c0000 */
[----:B------:R-:W-:Y:S01]  /*7b40*/  MOV R14, UR62 ;  /* 0x0000003e000e7c02 */ /* 0x000fe20008000f00 */
[----:B------:R-:W-:Y:S10]  /*7b50*/  ENDCOLLECTIVE ;  /* 0x000000000000791b */ /* 0x000ff40003800000 */
.L_x_149:
[----:B------:R-:W-:Y:S05]  /*7b60*/  BSYNC B0 ;  /* 0x0000000000007941 */ /* 0x000fea0003800000 */
.L_x_148:
[----:B------:R-:W-:Y:S05]  /*7b70*/  BRA `(.L_x_150) ;  /* 0xfffffff400ec7947 */ /* 0x000fea000383ffff */
.L_x_133:
[----:B0-----:R0:W1:Y:S02]  /*7b80*/  SYNCS.PHASECHK.TRANS64.TRYWAIT P0, [R5+URZ], R2 ;  /* 0x00000002050075a7 */ /* 0x001064000800017f */
[----:B-1----:R-:W-:Y:S05]  /*7b90*/  @!P0 NANOSLEEP.SYNCS 0x989680 ;  /* 0x009896800000895d */ /* 0x002fea0003900000 */
[----:B------:R-:W1:Y:S02]  /*7ba0*/  @!P0 SYNCS.PHASECHK.TRANS64 P0, [R5+URZ], R2 ;  /* 0x00000002050085a7 */ /* 0x000e64000800007f */
[----:B-1----:R-:W-:Y:S05]  /*7bb0*/  @!P0 BRA `(.L_x_133) ;  /* 0xfffffffc00f08947 */ /* 0x002fea000383ffff */
[----:B------:R-:W-:Y:S05]  /*7bc0*/  BRA `(.L_x_151) ;  /* 0xfffffff8002c7947 */ /* 0x000fea000383ffff */
.L_x_134:
[----:B0-----:R0:W1:Y:S02]  /*7bd0*/  SYNCS.PHASECHK.TRANS64.TRYWAIT P0, [R7+URZ], R4 ;  /* 0x00000004070075a7 */ /* 0x001064000800017f */
[----:B-1----:R-:W-:Y:S05]  /*7be0*/  @!P0 NANOSLEEP.SYNCS 0x989680 ;  /* 0x009896800000895d */ /* 0x002fea0003900000 */
[----:B------:R-:W1:Y:S02]  /*7bf0*/  @!P0 SYNCS.PHASECHK.TRANS64 P0, [R7+URZ], R4 ;  /* 0x00000004070085a7 */ /* 0x000e64000800007f */
[----:B-1----:R-:W-:Y:S05]  /*7c00*/  @!P0 BRA `(.L_x_134) ;  /* 0xfffffffc00f08947 */ /* 0x002fea000383ffff */
[----:B------:R-:W-:Y:S05]  /*7c10*/  BRA `(.L_x_152) ;  /* 0xfffffff8003c7947 */ /* 0x000fea000383ffff */
.L_x_135:
[----:B0-----:R0:W1:Y:S02]  /*7c20*/  SYNCS.PHASECHK.TRANS64.TRYWAIT P0, [R6+URZ], R5 ;  /* 0x00000005060075a7 */ /* 0x001064000800017f */
[----:B-1----:R-:W-:Y:S05]  /*7c30*/  @!P0 NANOSLEEP.SYNCS 0x989680 ;  /* 0x009896800000895d */ /* 0x002fea0003900000 */
[----:B------:R-:W1:Y:S02]  /*7c40*/  @!P0 SYNCS.PHASECHK.TRANS64 P0, [R6+URZ], R5 ;  /* 0x00000005060085a7 */ /* 0x000e64000800007f */
[----:B-1----:R-:W-:Y:S05]  /*7c50*/  @!P0 BRA `(.L_x_135) ;  /* 0xfffffffc00f08947 */ /* 0x002fea000383ffff */
[----:B------:R-:W-:Y:S05]  /*7c60*/  BRA `(.L_x_153) ;  /* 0xfffffff8004c7947 */ /* 0x000fea000383ffff */
.L_x_136:
[----:B0-----:R0:W1:Y:S02]  /*7c70*/  SYNCS.PHASECHK.TRANS64.TRYWAIT P0, [R7+URZ], R4 ;  /* 0x00000004070075a7 */ /* 0x001064000800017f */
[----:B-1----:R-:W-:Y:S05]  /*7c80*/  @!P0 NANOSLEEP.SYNCS 0x989680 ;  /* 0x009896800000895d */ /* 0x002fea0003900000 */
[----:B------:R-:W1:Y:S02]  /*7c90*/  @!P0 SYNCS.PHASECHK.TRANS64 P0, [R7+URZ], R4 ;  /* 0x00000004070085a7 */ /* 0x000e64000800007f */
[----:B-1----:R-:W-:Y:S05]  /*7ca0*/  @!P0 BRA `(.L_x_136) ;  /* 0xfffffffc00f08947 */ /* 0x002fea000383ffff */
[----:B------:R-:W-:Y:S05]  /*7cb0*/  BRA `(.L_x_154) ;  /* 0xfffffff8005c7947 */ /* 0x000fea000383ffff */
.L_x_137:
[----:B0-----:R0:W1:Y:S02]  /*7cc0*/  SYNCS.PHASECHK.TRANS64.TRYWAIT P0, [R6+URZ], R5 ;  /* 0x00000005060075a7 */ /* 0x001064000800017f */
[----:B-1----:R-:W-:Y:S05]  /*7cd0*/  @!P0 NANOSLEEP.SYNCS 0x989680 ;  /* 0x009896800000895d */ /* 0x002fea0003900000 */
[----:B------:R-:W1:Y:S02]  /*7ce0*/  @!P0 SYNCS.PHASECHK.TRANS64 P0, [R6+URZ], R5 ;  /* 0x00000005060085a7 */ /* 0x000e64000800007f */
[----:B-1----:R-:W-:Y:S05]  /*7cf0*/  @!P0 BRA `(.L_x_137) ;  /* 0xfffffffc00f08947 */ /* 0x002fea000383ffff */
[----:B------:R-:W-:Y:S05]  /*7d00*/  BRA `(.L_x_155) ;  /* 0xfffffff8006c7947 */ /* 0x000fea000383ffff */
.L_x_138:
[----:B0-----:R0:W1:Y:S02]  /*7d10*/  SYNCS.PHASECHK.TRANS64.TRYWAIT P0, [R7+URZ], R4 ;  /* 0x00000004070075a7 */ /* 0x001064000800017f */
[----:B-1----:R-:W-:Y:S05]  /*7d20*/  @!P0 NANOSLEEP.SYNCS 0x989680 ;  /* 0x009896800000895d */ /* 0x002fea0003900000 */
[----:B------:R-:W1:Y:S02]  /*7d30*/  @!P0 SYNCS.PHASECHK.TRANS64 P0, [R7+URZ], R4 ;  /* 0x00000004070085a7 */ /* 0x000e64000800007f */
[----:B-1----:R-:W-:Y:S05]  /*7d40*/  @!P0 BRA `(.L_x_138) ;  /* 0xfffffffc00f08947 */ /* 0x002fea000383ffff */
[----:B------:R-:W-:Y:S05]  /*7d50*/  BRA `(.L_x_156) ;  /* 0xfffffff8007c7947 */ /* 0x000fea000383ffff */
.L_x_139:
[----:B0-----:R0:W1:Y:S02]  /*7d60*/  SYNCS.PHASECHK.TRANS64.TRYWAIT P0, [R6+URZ], R5 ;  /* 0x00000005060075a7 */ /* 0x001064000800017f */
[----:B-1----:R-:W-:Y:S05]  /*7d70*/  @!P0 NANOSLEEP.SYNCS 0x989680 ;  /* 0x009896800000895d */ /* 0x002fea0003900000 */
[----:B------:R-:W1:Y:S02]  /*7d80*/  @!P0 SYNCS.PHASECHK.TRANS64 P0, [R6+URZ], R5 ;  /* 0x00000005060085a7 */ /* 0x000e64000800007f */
[----:B-1----:R-:W-:Y:S05]  /*7d90*/  @!P0 BRA `(.L_x_139) ;  /* 0xfffffffc00f08947 */ /* 0x002fea000383ffff */
[----:B------:R-:W-:Y:S05]  /*7da0*/  BRA `(.L_x_157) ;  /* 0xfffffff8008c7947 */ /* 0x000fea000383ffff */
.L_x_140:
[----:B-1----:R1:W2:Y:S02]  /*7db0*/  SYNCS.PHASECHK.TRANS64.TRYWAIT P0, [R7+URZ], R4 ;  /* 0x00000004070075a7 */ /* 0x0022a4000800017f */
[----:B--2---:R-:W-:Y:S05]  /*7dc0*/  @!P0 NANOSLEEP.SYNCS 0x989680 ;  /* 0x009896800000895d */ /* 0x004fea0003900000 */
[----:B------:R-:W2:Y:S02]  /*7dd0*/  @!P0 SYNCS.PHASECHK.TRANS64 P0, [R7+URZ], R4 ;  /* 0x00000004070085a7 */ /* 0x000ea4000800007f */
[----:B--2---:R-:W-:Y:S05]  /*7de0*/  @!P0 BRA `(.L_x_140) ;  /* 0xfffffffc00f08947 */ /* 0x004fea000383ffff */
[----:B------:R-:W-:Y:S05]  /*7df0*/  BRA `(.L_x_158) ;  /* 0xfffffff800947947 */ /* 0x000fea000383ffff */
.L_x_159:
[----:B------:R-:W-:-:S00]  /*7e00*/  BRA `(.L_x_159) ;  /* 0xfffffffc00fc7947 */ /* 0x000fc0000383ffff */
[----:B------:R-:W-:-:S00]  /*7e10*/  NOP ;  /* 0x0000000000007918 */ /* 0x000fc00000000000 */
        /* <DEDUP_REMOVED lines=14> */
.L_x_160:


//--------------------- .nv.global.init           --------------------------
	.section	.nv.global.init,"aw",@progbits
.nv.global.init:
	.type		$str$24,@object
	.size		$str$24,($str$25 - $str$24)
$str$24:
        /*0000*/ 	.byte	0x28, 0x61, 0x64, 0x64, 0x72, 0x65, 0x73, 0x73, 0x20, 0x26, 0x20, 0x6d, 0x61, 0x73, 0x6b, 0x29
        /*0010*/ 	.byte	0x20, 0x3d, 0x3d, 0x20, 0x30, 0x00
	.type		$str$25,@object
	.size		$str$25,(__unnamed_2 - $str$25)
$str$25:
        /*0016*/ 	.byte	0x2f, 0x74, 0x6d, 0x70, 0x2f, 0x63, 0x75, 0x74, 0x6c, 0x61, 0x73, 0x73, 0x5f, 0x73, 0x77, 0x65
        /*0026*/ 	.byte	0x65, 0x70, 0x5f, 0x73, 0x72, 0x63, 0x2f, 0x69, 0x6e, 0x63, 0x6c, 0x75, 0x64, 0x65, 0x2f, 0x63
        /*0036*/ 	.byte	0x75, 0x74, 0x65, 0x2f, 0x70, 0x6f, 0x69, 0x6e, 0x74, 0x65, 0x72, 0x5f, 0x66, 0x6c, 0x61, 0x67
        /*0046*/ 	.byte	0x67, 0x65, 0x64, 0x2e, 0x68, 0x70, 0x70, 0x00
	.type		__unnamed_2,@object
	.size		__unnamed_2,(__unnamed_1 - __unnamed_2)
__unnamed_2:
        /*004e*/ 	.byte	0x61, 0x75, 0x74, 0x6f, 0x20, 0x63, 0x75, 0x74, 0x65, 0x3a, 0x3a, 0x61, 0x73, 0x5f, 0x70, 0x6f
        /* <DEDUP_REMOVED lines=27> */
        /*020e*/ 	.byte	0x3e, 0x3e, 0x3e, 0x3e, 0x20, 0x26, 0x5d, 0x00
	.type		__unnamed_1,@object
	.size		__unnamed_1,(.L_0 - __unnamed_1)
__unnamed_1:
        /* <DEDUP_REMOVED lines=28> */
        /*03d6*/ 	.byte	0x34, 0x3e, 0x3e, 0x3e, 0x3e, 0x3e, 0x20, 0x26, 0x5d, 0x00
.L_0:


//--------------------- .nv.shared._ZN7cutlass13device_kernelINS_4gemm6kernel13GemmUniversalIN4cute5tupleIJiiiiEEENS1_10collective13CollectiveMmaINS1_39MainloopSm90TmaGmmaRmemAWarpSpecializedILi9ENS5_IJNS4_1CILi1EEESB_SB_EEENS1_35KernelTmaWarpSpecializedCooperativeEEENS5_IJNSA_ILi128EEENSA_ILi64EEESF_EEEaNS5_IJSB_llEEEaNS5_IJlSB_lEEENS4_8TiledMMAINS4_8MMA_AtomIJNS4_4SM904GMMA26MMA_64x64x32_S32S8S8_RS_TNEEEENS4_6LayoutINS5_IJNSA_ILi2EEESB_SB_EEENS5_IJSB_NSA_ILi0EEEST_EEEEENS5_IJNS4_10UnderscoreESW_SW_EEEEENS4_13SM90_TMA_LOADENS4_14ComposedLayoutINS4_7SwizzleILi3ELi4ELi3EEENS4_18smem_ptr_flag_bitsILi8EEENSQ_INS5_IJSF_NSA_ILi8EEEEEENS5_IJSB_SF_EEEEEEENS4_9Copy_AtomIJNS4_39AutoVectorizingCopyWithAssumedAlignmentILi128EEEaEEENS4_8identityESZ_NS10_IS12_S14_NSQ_INS5_IJS15_SF_EEENS5_IJSF_SB_EEEEEEEvS1E_EENS_8epilogue10collective6detail29Sm90TmaWarpSpecializedAdapterINS1L_15DefaultEpilogueIaSJ_SJ_NS1K_6thread17LinearCombinationIaLi1EiiLNS1P_9ScaleType4KindE0ELNS_15FloatRoundStyleE2EaEENS1_15EpilogueDefaultEEEEEvvEEEEvNT_6ParamsE --------------------------
	.section	.nv.shared._ZN7cutlass13device_kernelINS_4gemm6kernel13GemmUniversalIN4cute5tupleIJiiiiEEENS1_10collective13CollectiveMmaINS1_39MainloopSm90TmaGmmaRmemAWarpSpecializedILi9ENS5_IJNS4_1CILi1EEESB_SB_EEENS1_35KernelTmaWarpSpecializedCooperativeEEENS5_IJNSA_ILi128EEENSA_ILi64EEESF_EEEaNS5_IJSB_llEEEaNS5_IJlSB_lEEENS4_8TiledMMAINS4_8MMA_AtomIJNS4_4SM904GMMA26MMA_64x64x32_S32S8S8_RS_TNEEEENS4_6LayoutINS5_IJNSA_ILi2EEESB_SB_EEENS5_IJSB_NSA_ILi0EEEST_EEEEENS5_IJNS4_10UnderscoreESW_SW_EEEEENS4_13SM90_TMA_LOADENS4_14ComposedLayoutINS4_7SwizzleILi3ELi4ELi3EEENS4_18smem_ptr_flag_bitsILi8EEENSQ_INS5_IJSF_NSA_ILi8EEEEEENS5_IJSB_SF_EEEEEEENS4_9Copy_AtomIJNS4_39AutoVectorizingCopyWithAssumedAlignmentILi128EEEaEEENS4_8identityESZ_NS10_IS12_S14_NSQ_INS5_IJS15_SF_EEENS5_IJSF_SB_EEEEEEEvS1E_EENS_8epilogue10collective6detail29Sm90TmaWarpSpecializedAdapterINS1L_15DefaultEpilogueIaSJ_SJ_NS1K_6thread17LinearCombinationIaLi1EiiLNS1P_9ScaleType4KindE0ELNS_15FloatRoundStyleE2EaEENS1_15EpilogueDefaultEEEEEvvEEEEvNT_6ParamsE,"aw",@nobits
	.sectionflags	@""
	.align	16
	.zero		1024


//--------------------- .nv.shared.reserved.0     --------------------------
	.section	.nv.shared.reserved.0,"aw",@nobits
	.weak		__nv_reservedSMEM_offset_0_alias
	.size		__nv_reservedSMEM_offset_0_alias, 0, 0
	.other		__nv_reservedSMEM_offset_0_alias,@"STO_CUDA_RESERVED_SHARED STV_DEFAULT"
__nv_reservedSMEM_offset_0_alias:
	.zero		0


//--------------------- .nv.global                --------------------------
	.section	.nv.global,"aw",@nobits
.nv.global:
	.type		_ZN40_INTERNAL_b7facd92_4_k_cu_b75127ad_303984cute1_E,@object
	.size		_ZN40_INTERNAL_b7facd92_4_k_cu_b75127ad_303984cute1_E,(_ZN40_INTERNAL_b7facd92_4_k_cu_b75127ad_303984cuda3std3__45__cpo6cbeginE - _ZN40_INTERNAL_b7facd92_4_k_cu_b75127ad_303984cute1_E)
_ZN40_INTERNAL_b7facd92_4_k_cu_b75127ad_303984cute1_E:
	.zero		1
	.type		_ZN40_INTERNAL_b7facd92_4_k_cu_b75127ad_303984cuda3std3__45__cpo6cbeginE,@object
	.size		_ZN40_INTERNAL_b7facd92_4_k_cu_b75127ad_303984cuda3std3__45__cpo6cbeginE,(_ZN40_INTERNAL_b7facd92_4_k_cu_b75127ad_303984cuda3std3__48in_placeE - _ZN40_INTERNAL_b7facd92_4_k_cu_b75127ad_303984cuda3std3__45__cpo6cbeginE)
_ZN40_INTERNAL_b7facd92_4_k_cu_b75127ad_303984cuda3std3__45__cpo6cbeginE:
	.zero		1
	.type		_ZN40_INTERNAL_b7facd92_4_k_cu_b75127ad_303984cuda3std3__48in_placeE,@object
	.size		_ZN40_INTERNAL_b7facd92_4_k_cu_b75127ad_303984cuda3std3__48in_placeE,(_ZN40_INTERNAL_b7facd92_4_k_cu_b75127ad_303984cuda3std6ranges3__45__cpo9iter_moveE - _ZN40_INTERNAL_b7facd92_4_k_cu_b75127ad_303984cuda3std3__48in_placeE)
_ZN40_INTERNAL_b7facd92_4_k_cu_b75127ad_303984cuda3std3__48in_placeE:
	.zero		1
	.type		_ZN40_INTERNAL_b7facd92_4_k_cu_b75127ad_303984cuda3std6ranges3__45__cpo9iter_moveE,@object
	.size		_ZN40_INTERNAL_b7facd92_4_k_cu_b75127ad_303984cuda3std6ranges3__45__cpo9iter_moveE,(_ZN40_INTERNAL_b7facd92_4_k_cu_b75127ad_303984cuda3std3__45__cpo5beginE - _ZN40_INTERNAL_b7facd92_4_k_cu_b75127ad_303984cuda3std6ranges3__45__cpo9iter_moveE)
_ZN40_INTERNAL_b7facd92_4_k_cu_b75127ad_303984cuda3std6ranges3__45__cpo9iter_moveE:
	.zero		1
	.type		_ZN40_INTERNAL_b7facd92_4_k_cu_b75127ad_303984cuda3std3__45__cpo5beginE,@object
	.size		_ZN40_INTERNAL_b7facd92_4_k_cu_b75127ad_303984cuda3std3__45__cpo5beginE,(_ZN40_INTERNAL_b7facd92_4_k_cu_b75127ad_303984cuda3std3__442_GLOBAL__N__b7facd92_4_k_cu_b75127ad_303986ignoreE - _ZN40_INTERNAL_b7facd92_4_k_cu_b75127ad_303984cuda3std3__45__cpo5beginE)
_ZN40_INTERNAL_b7facd92_4_k_cu_b75127ad_303984cuda3std3__45__cpo5beginE:
	.zero		1
	.type		_ZN40_INTERNAL_b7facd92_4_k_cu_b75127ad_303984cuda3std3__442_GLOBAL__N__b7facd92_4_k_cu_b75127ad_303986ignoreE,@object
	.size		_ZN40_INTERNAL_b7facd92_4_k_cu_b75127ad_303984cuda3std3__442_GLOBAL__N__b7facd92_4_k_cu_b75127ad_303986ignoreE,(_ZN40_INTERNAL_b7facd92_4_k_cu_b75127ad_303984cute7productE - _ZN40_INTERNAL_b7facd92_4_k_cu_b75127ad_303984cuda3std3__442_GLOBAL__N__b7facd92_4_k_cu_b75127ad_303986ignoreE)
_ZN40_INTERNAL_b7facd92_4_k_cu_b75127ad_303984cuda3std3__442_GLOBAL__N__b7facd92_4_k_cu_b75127ad_303986ignoreE:
	.zero		1
	.type		_ZN40_INTERNAL_b7facd92_4_k_cu_b75127ad_303984cute7productE,@object
	.size		_ZN40_INTERNAL_b7facd92_4_k_cu_b75127ad_303984cute7productE,(_ZN40_INTERNAL_b7facd92_4_k_cu_b75127ad_303984cuda3std3__45__cpo3endE - _ZN40_INTERNAL_b7facd92_4_k_cu_b75127ad_303984cute7productE)
_ZN40_INTERNAL_b7facd92_4_k_cu_b75127ad_303984cute7productE:
	.zero		1
	.type		_ZN40_INTERNAL_b7facd92_4_k_cu_b75127ad_303984cuda3std3__45__cpo3endE,@object
	.size		_ZN40_INTERNAL_b7facd92_4_k_cu_b75127ad_303984cuda3std3__45__cpo3endE,(_ZN40_INTERNAL_b7facd92_4_k_cu_b75127ad_303984cuda3std3__419piecewise_constructE - _ZN40_INTERNAL_b7facd92_4_k_cu_b75127ad_303984cuda3std3__45__cpo3endE)
_ZN40_INTERNAL_b7facd92_4_k_cu_b75127ad_303984cuda3std3__45__cpo3endE:
	.zero		1
	.type		_ZN40_INTERNAL_b7facd92_4_k_cu_b75127ad_303984cuda3std3__419piecewise_constructE,@object
	.size		_ZN40_INTERNAL_b7facd92_4_k_cu_b75127ad_303984cuda3std3__419piecewise_constructE,(_ZN40_INTERNAL_b7facd92_4_k_cu_b75127ad_303984cuda3std3__45__cpo4cendE - _ZN40_INTERNAL_b7facd92_4_k_cu_b75127ad_303984cuda3std3__419piecewise_constructE)
_ZN40_INTERNAL_b7facd92_4_k_cu_b75127ad_303984cuda3std3__419piecewise_constructE:
	.zero		1
	.type		_ZN40_INTERNAL_b7facd92_4_k_cu_b75127ad_303984cuda3std3__45__cpo4cendE,@object
	.size		_ZN40_INTERNAL_b7facd92_4_k_cu_b75127ad_303984cuda3std3__45__cpo4cendE,(_ZN40_INTERNAL_b7facd92_4_k_cu_b75127ad_303984cuda3std6ranges3__45__cpo4swapE - _ZN40_INTERNAL_b7facd92_4_k_cu_b75127ad_303984cuda3std3__45__cpo4cendE)
_ZN40_INTERNAL_b7facd92_4_k_cu_b75127ad_303984cuda3std3__45__cpo4cendE:
	.zero		1
	.type		_ZN40_INTERNAL_b7facd92_4_k_cu_b75127ad_303984cuda3std6ranges3__45__cpo4swapE,@object
	.size		_ZN40_INTERNAL_b7facd92_4_k_cu_b75127ad_303984cuda3std6ranges3__45__cpo4swapE,(.L_9 - _ZN40_INTERNAL_b7facd92_4_k_cu_b75127ad_303984cuda3std6ranges3__45__cpo4swapE)
_ZN40_INTERNAL_b7facd92_4_k_cu_b75127ad_303984cuda3std6ranges3__45__cpo4swapE:
	.zero		1
.L_9:


//--------------------- .nv.constant0._ZN7cutlass13device_kernelINS_4gemm6kernel13GemmUniversalIN4cute5tupleIJiiiiEEENS1_10collective13CollectiveMmaINS1_39MainloopSm90TmaGmmaRmemAWarpSpecializedILi9ENS5_IJNS4_1CILi1EEESB_SB_EEENS1_35KernelTmaWarpSpecializedCooperativeEEENS5_IJNSA_ILi128EEENSA_ILi64EEESF_EEEaNS5_IJSB_llEEEaNS5_IJlSB_lEEENS4_8TiledMMAINS4_8MMA_AtomIJNS4_4SM904GMMA26MMA_64x64x32_S32S8S8_RS_TNEEEENS4_6LayoutINS5_IJNSA_ILi2EEESB_SB_EEENS5_IJSB_NSA_ILi0EEEST_EEEEENS5_IJNS4_10UnderscoreESW_SW_EEEEENS4_13SM90_TMA_LOADENS4_14ComposedLayoutINS4_7SwizzleILi3ELi4ELi3EEENS4_18smem_ptr_flag_bitsILi8EEENSQ_INS5_IJSF_NSA_ILi8EEEEEENS5_IJSB_SF_EEEEEEENS4_9Copy_AtomIJNS4_39AutoVectorizingCopyWithAssumedAlignmentILi128EEEaEEENS4_8identityESZ_NS10_IS12_S14_NSQ_INS5_IJS15_SF_EEENS5_IJSF_SB_EEEEEEEvS1E_EENS_8epilogue10collective6detail29Sm90TmaWarpSpecializedAdapterINS1L_15DefaultEpilogueIaSJ_SJ_NS1K_6thread17LinearCombinationIaLi1EiiLNS1P_9ScaleType4KindE0ELNS_15FloatRoundStyleE2EaEENS1_15EpilogueDefaultEEEEEvvEEEEvNT_6ParamsE --------------------------
	.section	.nv.constant0._ZN7cutlass13device_kernelINS_4gemm6kernel13GemmUniversalIN4cute5tupleIJiiiiEEENS1_10collective13CollectiveMmaINS1_39MainloopSm90TmaGmmaRmemAWarpSpecializedILi9ENS5_IJNS4_1CILi1EEESB_SB_EEENS1_35KernelTmaWarpSpecializedCooperativeEEENS5_IJNSA_ILi128EEENSA_ILi64EEESF_EEEaNS5_IJSB_llEEEaNS5_IJlSB_lEEENS4_8TiledMMAINS4_8MMA_AtomIJNS4_4SM904GMMA26MMA_64x64x32_S32S8S8_RS_TNEEEENS4_6LayoutINS5_IJNSA_ILi2EEESB_SB_EEENS5_IJSB_NSA_ILi0EEEST_EEEEENS5_IJNS4_10UnderscoreESW_SW_EEEEENS4_13SM90_TMA_LOADENS4_14ComposedLayoutINS4_7SwizzleILi3ELi4ELi3EEENS4_18smem_ptr_flag_bitsILi8EEENSQ_INS5_IJSF_NSA_ILi8EEEEEENS5_IJSB_SF_EEEEEEENS4_9Copy_AtomIJNS4_39AutoVectorizingCopyWithAssumedAlignmentILi128EEEaEEENS4_8identityESZ_NS10_IS12_S14_NSQ_INS5_IJS15_SF_EEENS5_IJSF_SB_EEEEEEEvS1E_EENS_8epilogue10collective6detail29Sm90TmaWarpSpecializedAdapterINS1L_15DefaultEpilogueIaSJ_SJ_NS1K_6thread17LinearCombinationIaLi1EiiLNS1P_9ScaleType4KindE0ELNS_15FloatRoundStyleE2EaEENS1_15EpilogueDefaultEEEEEvvEEEEvNT_6ParamsE,"a",@progbits
	.sectionflags	@""
	.align	4
.nv.constant0._ZN7cutlass13device_kernelINS_4gemm6kernel13GemmUniversalIN4cute5tupleIJiiiiEEENS1_10collective13CollectiveMmaINS1_39MainloopSm90TmaGmmaRmemAWarpSpecializedILi9ENS5_IJNS4_1CILi1EEESB_SB_EEENS1_35KernelTmaWarpSpecializedCooperativeEEENS5_IJNSA_ILi128EEENSA_ILi64EEESF_EEEaNS5_IJSB_llEEEaNS5_IJlSB_lEEENS4_8TiledMMAINS4_8MMA_AtomIJNS4_4SM904GMMA26MMA_64x64x32_S32S8S8_RS_TNEEEENS4_6LayoutINS5_IJNSA_ILi2EEESB_SB_EEENS5_IJSB_NSA_ILi0EEEST_EEEEENS5_IJNS4_10UnderscoreESW_SW_EEEEENS4_13SM90_TMA_LOADENS4_14ComposedLayoutINS4_7SwizzleILi3ELi4ELi3EEENS4_18smem_ptr_flag_bitsILi8EEENSQ_INS5_IJSF_NSA_ILi8EEEEEENS5_IJSB_SF_EEEEEEENS4_9Copy_AtomIJNS4_39AutoVectorizingCopyWithAssumedAlignmentILi128EEEaEEENS4_8identityESZ_NS10_IS12_S14_NSQ_INS5_IJS15_SF_EEENS5_IJSF_SB_EEEEEEEvS1E_EENS_8epilogue10collective6detail29Sm90TmaWarpSpecializedAdapterINS1L_15DefaultEpilogueIaSJ_SJ_NS1K_6thread17LinearCombinationIaLi1EiiLNS1P_9ScaleType4KindE0ELNS_15FloatRoundStyleE2EaEENS1_15EpilogueDefaultEEEEEvvEEEEvNT_6ParamsE:
	.zero		1664


//--------------------- SYMBOLS --------------------------

	.type		.nv.reservedSmem.offset0,@object
	.size		.nv.reservedSmem.offset0,0x4
	.type		__assertfail,@function
